//
// Generated by NVIDIA NVVM Compiler
//
// Compiler Build ID: CL-36424714
// Cuda compilation tools, release 13.0, V13.0.88
// Based on NVVM 20.0.0
//

.version 9.0
.target sm_100
.address_size 64

	// .globl	_Z21matmul_sigmoid_kernelPKfS0_Pfiii

.visible .entry _Z21matmul_sigmoid_kernelPKfS0_Pfiii(
	.param .u64 .ptr .align 1 _Z21matmul_sigmoid_kernelPKfS0_Pfiii_param_0,
	.param .u64 .ptr .align 1 _Z21matmul_sigmoid_kernelPKfS0_Pfiii_param_1,
	.param .u64 .ptr .align 1 _Z21matmul_sigmoid_kernelPKfS0_Pfiii_param_2,
	.param .u32 _Z21matmul_sigmoid_kernelPKfS0_Pfiii_param_3,
	.param .u32 _Z21matmul_sigmoid_kernelPKfS0_Pfiii_param_4,
	.param .u32 _Z21matmul_sigmoid_kernelPKfS0_Pfiii_param_5
)
{
	.reg .pred 	%p<13>;
	.reg .b32 	%r<50>;
	.reg .b32 	%f<125>;
	.reg .b64 	%rd<43>;

	ld.param.u64 	%rd11, [_Z21matmul_sigmoid_kernelPKfS0_Pfiii_param_0];
	ld.param.u64 	%rd12, [_Z21matmul_sigmoid_kernelPKfS0_Pfiii_param_1];
	ld.param.u64 	%rd10, [_Z21matmul_sigmoid_kernelPKfS0_Pfiii_param_2];
	ld.param.u32 	%r27, [_Z21matmul_sigmoid_kernelPKfS0_Pfiii_param_3];
	ld.param.u32 	%r25, [_Z21matmul_sigmoid_kernelPKfS0_Pfiii_param_4];
	ld.param.u32 	%r26, [_Z21matmul_sigmoid_kernelPKfS0_Pfiii_param_5];
	cvta.to.global.u64 	%rd1, %rd12;
	cvta.to.global.u64 	%rd2, %rd11;
	mov.u32 	%r28, %ctaid.y;
	mov.u32 	%r29, %ntid.y;
	mov.u32 	%r30, %tid.y;
	mad.lo.s32 	%r1, %r28, %r29, %r30;
	mov.u32 	%r31, %ctaid.x;
	mov.u32 	%r32, %ntid.x;
	mov.u32 	%r33, %tid.x;
	mad.lo.s32 	%r2, %r31, %r32, %r33;
	setp.ge.s32 	%p1, %r1, %r27;
	setp.ge.s32 	%p2, %r2, %r25;
	or.pred  	%p3, %p1, %p2;
	@%p3 bra 	$L__BB0_15;
	setp.lt.s32 	%p4, %r26, 1;
	mov.f32 	%f124, 0f00000000;
	@%p4 bra 	$L__BB0_14;
	mul.lo.s32 	%r3, %r26, %r1;
	mul.lo.s32 	%r4, %r26, %r2;
	and.b32  	%r5, %r26, 15;
	setp.lt.u32 	%p5, %r26, 16;
	mov.f32 	%f124, 0f00000000;
	mov.b32 	%r46, 0;
	@%p5 bra 	$L__BB0_5;
	and.b32  	%r46, %r26, 2147483632;
	neg.s32 	%r44, %r46;
	mul.wide.u32 	%rd13, %r3, 4;
	add.s64 	%rd14, %rd13, %rd2;
	add.s64 	%rd41, %rd14, 32;
	add.s64 	%rd4, %rd1, 32;
	mov.f32 	%f124, 0f00000000;
	mov.u32 	%r43, %r4;
$L__BB0_4:
	.pragma "nounroll";
	mul.wide.s32 	%rd15, %r43, 4;
	add.s64 	%rd16, %rd4, %rd15;
	ld.global.f32 	%f18, [%rd41+-32];
	ld.global.f32 	%f19, [%rd16+-32];
	fma.rn.f32 	%f20, %f18, %f19, %f124;
	ld.global.f32 	%f21, [%rd41+-28];
	ld.global.f32 	%f22, [%rd16+-28];
	fma.rn.f32 	%f23, %f21, %f22, %f20;
	ld.global.f32 	%f24, [%rd41+-24];
	ld.global.f32 	%f25, [%rd16+-24];
	fma.rn.f32 	%f26, %f24, %f25, %f23;
	ld.global.f32 	%f27, [%rd41+-20];
	ld.global.f32 	%f28, [%rd16+-20];
	fma.rn.f32 	%f29, %f27, %f28, %f26;
	ld.global.f32 	%f30, [%rd41+-16];
	ld.global.f32 	%f31, [%rd16+-16];
	fma.rn.f32 	%f32, %f30, %f31, %f29;
	ld.global.f32 	%f33, [%rd41+-12];
	ld.global.f32 	%f34, [%rd16+-12];
	fma.rn.f32 	%f35, %f33, %f34, %f32;
	ld.global.f32 	%f36, [%rd41+-8];
	ld.global.f32 	%f37, [%rd16+-8];
	fma.rn.f32 	%f38, %f36, %f37, %f35;
	ld.global.f32 	%f39, [%rd41+-4];
	ld.global.f32 	%f40, [%rd16+-4];
	fma.rn.f32 	%f41, %f39, %f40, %f38;
	ld.global.f32 	%f42, [%rd41];
	ld.global.f32 	%f43, [%rd16];
	fma.rn.f32 	%f44, %f42, %f43, %f41;
	ld.global.f32 	%f45, [%rd41+4];
	ld.global.f32 	%f46, [%rd16+4];
	fma.rn.f32 	%f47, %f45, %f46, %f44;
	ld.global.f32 	%f48, [%rd41+8];
	ld.global.f32 	%f49, [%rd16+8];
	fma.rn.f32 	%f50, %f48, %f49, %f47;
	ld.global.f32 	%f51, [%rd41+12];
	ld.global.f32 	%f52, [%rd16+12];
	fma.rn.f32 	%f53, %f51, %f52, %f50;
	ld.global.f32 	%f54, [%rd41+16];
	ld.global.f32 	%f55, [%rd16+16];
	fma.rn.f32 	%f56, %f54, %f55, %f53;
	ld.global.f32 	%f57, [%rd41+20];
	ld.global.f32 	%f58, [%rd16+20];
	fma.rn.f32 	%f59, %f57, %f58, %f56;
	ld.global.f32 	%f60, [%rd41+24];
	ld.global.f32 	%f61, [%rd16+24];
	fma.rn.f32 	%f62, %f60, %f61, %f59;
	ld.global.f32 	%f63, [%rd41+28];
	ld.global.f32 	%f64, [%rd16+28];
	fma.rn.f32 	%f124, %f63, %f64, %f62;
	add.s32 	%r44, %r44, 16;
	add.s64 	%rd41, %rd41, 64;
	add.s32 	%r43, %r43, 16;
	setp.ne.s32 	%p6, %r44, 0;
	@%p6 bra 	$L__BB0_4;
$L__BB0_5:
	setp.eq.s32 	%p7, %r5, 0;
	@%p7 bra 	$L__BB0_14;
	and.b32  	%r13, %r26, 7;
	setp.lt.u32 	%p8, %r5, 8;
	@%p8 bra 	$L__BB0_8;
	add.s32 	%r35, %r46, %r3;
	mul.wide.u32 	%rd17, %r35, 4;
	add.s64 	%rd18, %rd2, %rd17;
	ld.global.f32 	%f66, [%rd18];
	add.s32 	%r36, %r46, %r4;
	mul.wide.s32 	%rd19, %r36, 4;
	add.s64 	%rd20, %rd1, %rd19;
	ld.global.f32 	%f67, [%rd20];
	fma.rn.f32 	%f68, %f66, %f67, %f124;
	cvt.u64.u32 	%rd21, %r3;
	cvt.u64.u32 	%rd22, %r46;
	add.s64 	%rd23, %rd22, %rd21;
	shl.b64 	%rd24, %rd23, 2;
	add.s64 	%rd25, %rd2, %rd24;
	ld.global.f32 	%f69, [%rd25+4];
	ld.global.f32 	%f70, [%rd20+4];
	fma.rn.f32 	%f71, %f69, %f70, %f68;
	ld.global.f32 	%f72, [%rd25+8];
	ld.global.f32 	%f73, [%rd20+8];
	fma.rn.f32 	%f74, %f72, %f73, %f71;
	ld.global.f32 	%f75, [%rd25+12];
	ld.global.f32 	%f76, [%rd20+12];
	fma.rn.f32 	%f77, %f75, %f76, %f74;
	ld.global.f32 	%f78, [%rd25+16];
	ld.global.f32 	%f79, [%rd20+16];
	fma.rn.f32 	%f80, %f78, %f79, %f77;
	ld.global.f32 	%f81, [%rd25+20];
	ld.global.f32 	%f82, [%rd20+20];
	fma.rn.f32 	%f83, %f81, %f82, %f80;
	ld.global.f32 	%f84, [%rd25+24];
	ld.global.f32 	%f85, [%rd20+24];
	fma.rn.f32 	%f86, %f84, %f85, %f83;
	ld.global.f32 	%f87, [%rd25+28];
	ld.global.f32 	%f88, [%rd20+28];
	fma.rn.f32 	%f124, %f87, %f88, %f86;
	add.s32 	%r46, %r46, 8;
$L__BB0_8:
	setp.eq.s32 	%p9, %r13, 0;
	@%p9 bra 	$L__BB0_14;
	and.b32  	%r16, %r26, 3;
	setp.lt.u32 	%p10, %r13, 4;
	@%p10 bra 	$L__BB0_11;
	add.s32 	%r37, %r46, %r3;
	mul.wide.u32 	%rd26, %r37, 4;
	add.s64 	%rd27, %rd2, %rd26;
	ld.global.f32 	%f90, [%rd27];
	add.s32 	%r38, %r46, %r4;
	mul.wide.s32 	%rd28, %r38, 4;
	add.s64 	%rd29, %rd1, %rd28;
	ld.global.f32 	%f91, [%rd29];
	fma.rn.f32 	%f92, %f90, %f91, %f124;
	cvt.u64.u32 	%rd30, %r3;
	cvt.u64.u32 	%rd31, %r46;
	add.s64 	%rd32, %rd31, %rd30;
	shl.b64 	%rd33, %rd32, 2;
	add.s64 	%rd34, %rd2, %rd33;
	ld.global.f32 	%f93, [%rd34+4];
	ld.global.f32 	%f94, [%rd29+4];
	fma.rn.f32 	%f95, %f93, %f94, %f92;
	ld.global.f32 	%f96, [%rd34+8];
	ld.global.f32 	%f97, [%rd29+8];
	fma.rn.f32 	%f98, %f96, %f97, %f95;
	ld.global.f32 	%f99, [%rd34+12];
	ld.global.f32 	%f100, [%rd29+12];
	fma.rn.f32 	%f124, %f99, %f100, %f98;
	add.s32 	%r46, %r46, 4;
$L__BB0_11:
	setp.eq.s32 	%p11, %r16, 0;
	@%p11 bra 	$L__BB0_14;
	add.s32 	%r49, %r46, %r4;
	add.s32 	%r39, %r46, %r3;
	mul.wide.u32 	%rd35, %r39, 4;
	add.s64 	%rd42, %rd2, %rd35;
	neg.s32 	%r48, %r16;
$L__BB0_13:
	.pragma "nounroll";
	mul.wide.s32 	%rd36, %r49, 4;
	add.s64 	%rd37, %rd1, %rd36;
	ld.global.f32 	%f101, [%rd42];
	ld.global.f32 	%f102, [%rd37];
	fma.rn.f32 	%f124, %f101, %f102, %f124;
	add.s32 	%r49, %r49, 1;
	add.s64 	%rd42, %rd42, 4;
	add.s32 	%r48, %r48, 1;
	setp.ne.s32 	%p12, %r48, 0;
	@%p12 bra 	$L__BB0_13;
$L__BB0_14:
	fma.rn.f32 	%f103, %f124, 0fBBBB989D, 0f3F000000;
	cvt.sat.f32.f32 	%f104, %f103;
	mov.f32 	%f105, 0f4B400001;
	mov.f32 	%f106, 0f437C0000;
	fma.rm.f32 	%f107, %f104, %f106, %f105;
	add.f32 	%f108, %f107, 0fCB40007F;
	neg.f32 	%f109, %f108;
	fma.rn.f32 	%f110, %f124, 0fBFB8AA3B, %f109;
	fma.rn.f32 	%f111, %f124, 0fB2A57060, %f110;
	mov.b32 	%r40, %f107;
	shl.b32 	%r41, %r40, 23;
	mov.b32 	%f112, %r41;
	ex2.approx.ftz.f32 	%f113, %f111;
	fma.rn.f32 	%f114, %f113, %f112, 0f3F800000;
	rcp.rn.f32 	%f115, %f114;
	mad.lo.s32 	%r42, %r25, %r1, %r2;
	cvta.to.global.u64 	%rd38, %rd10;
	mul.wide.s32 	%rd39, %r42, 4;
	add.s64 	%rd40, %rd38, %rd39;
	st.global.f32 	[%rd40], %f115;
$L__BB0_15:
	ret;

}
	// .globl	_Z11mean_kernelPKfPfiii
.visible .entry _Z11mean_kernelPKfPfiii(
	.param .u64 .ptr .align 1 _Z11mean_kernelPKfPfiii_param_0,
	.param .u64 .ptr .align 1 _Z11mean_kernelPKfPfiii_param_1,
	.param .u32 _Z11mean_kernelPKfPfiii_param_2,
	.param .u32 _Z11mean_kernelPKfPfiii_param_3,
	.param .u32 _Z11mean_kernelPKfPfiii_param_4
)
{
	.reg .pred 	%p<13>;
	.reg .b32 	%r<37>;
	.reg .b32 	%f<85>;
	.reg .b64 	%rd<32>;

	ld.param.u64 	%rd9, [_Z11mean_kernelPKfPfiii_param_0];
	ld.param.u64 	%rd8, [_Z11mean_kernelPKfPfiii_param_1];
	ld.param.u32 	%r20, [_Z11mean_kernelPKfPfiii_param_2];
	ld.param.u32 	%r19, [_Z11mean_kernelPKfPfiii_param_3];
	cvta.to.global.u64 	%rd1, %rd9;
	mov.u32 	%r21, %ctaid.y;
	mov.u32 	%r22, %ntid.y;
	mov.u32 	%r23, %tid.y;
	mad.lo.s32 	%r1, %r21, %r22, %r23;
	mov.u32 	%r24, %ctaid.x;
	mov.u32 	%r25, %ntid.x;
	mov.u32 	%r26, %tid.x;
	mad.lo.s32 	%r2, %r24, %r25, %r26;
	setp.ge.s32 	%p1, %r1, %r20;
	setp.ge.s32 	%p2, %r2, %r19;
	or.pred  	%p3, %p1, %p2;
	@%p3 bra 	$L__BB1_15;
	setp.lt.s32 	%p4, %r19, 1;
	mov.f32 	%f84, 0f00000000;
	@%p4 bra 	$L__BB1_14;
	mul.lo.s32 	%r3, %r19, %r1;
	and.b32  	%r4, %r19, 15;
	setp.lt.u32 	%p5, %r19, 16;
	mov.f32 	%f84, 0f00000000;
	mov.b32 	%r34, 0;
	@%p5 bra 	$L__BB1_5;
	and.b32  	%r34, %r19, 2147483632;
	neg.s32 	%r32, %r34;
	mul.wide.u32 	%rd10, %r3, 4;
	add.s64 	%rd11, %rd10, %rd1;
	add.s64 	%rd30, %rd11, 32;
	mov.f32 	%f84, 0f00000000;
$L__BB1_4:
	.pragma "nounroll";
	ld.global.f32 	%f18, [%rd30+-32];
	add.f32 	%f19, %f84, %f18;
	ld.global.f32 	%f20, [%rd30+-28];
	add.f32 	%f21, %f19, %f20;
	ld.global.f32 	%f22, [%rd30+-24];
	add.f32 	%f23, %f21, %f22;
	ld.global.f32 	%f24, [%rd30+-20];
	add.f32 	%f25, %f23, %f24;
	ld.global.f32 	%f26, [%rd30+-16];
	add.f32 	%f27, %f25, %f26;
	ld.global.f32 	%f28, [%rd30+-12];
	add.f32 	%f29, %f27, %f28;
	ld.global.f32 	%f30, [%rd30+-8];
	add.f32 	%f31, %f29, %f30;
	ld.global.f32 	%f32, [%rd30+-4];
	add.f32 	%f33, %f31, %f32;
	ld.global.f32 	%f34, [%rd30];
	add.f32 	%f35, %f33, %f34;
	ld.global.f32 	%f36, [%rd30+4];
	add.f32 	%f37, %f35, %f36;
	ld.global.f32 	%f38, [%rd30+8];
	add.f32 	%f39, %f37, %f38;
	ld.global.f32 	%f40, [%rd30+12];
	add.f32 	%f41, %f39, %f40;
	ld.global.f32 	%f42, [%rd30+16];
	add.f32 	%f43, %f41, %f42;
	ld.global.f32 	%f44, [%rd30+20];
	add.f32 	%f45, %f43, %f44;
	ld.global.f32 	%f46, [%rd30+24];
	add.f32 	%f47, %f45, %f46;
	ld.global.f32 	%f48, [%rd30+28];
	add.f32 	%f84, %f47, %f48;
	add.s32 	%r32, %r32, 16;
	add.s64 	%rd30, %rd30, 64;
	setp.ne.s32 	%p6, %r32, 0;
	@%p6 bra 	$L__BB1_4;
$L__BB1_5:
	setp.eq.s32 	%p7, %r4, 0;
	@%p7 bra 	$L__BB1_14;
	and.b32  	%r10, %r19, 7;
	setp.lt.u32 	%p8, %r4, 8;
	@%p8 bra 	$L__BB1_8;
	add.s32 	%r28, %r34, %r3;
	mul.wide.u32 	%rd12, %r28, 4;
	add.s64 	%rd13, %rd1, %rd12;
	ld.global.f32 	%f50, [%rd13];
	add.f32 	%f51, %f84, %f50;
	cvt.u64.u32 	%rd14, %r3;
	cvt.u64.u32 	%rd15, %r34;
	add.s64 	%rd16, %rd15, %rd14;
	shl.b64 	%rd17, %rd16, 2;
	add.s64 	%rd18, %rd1, %rd17;
	ld.global.f32 	%f52, [%rd18+4];
	add.f32 	%f53, %f51, %f52;
	ld.global.f32 	%f54, [%rd18+8];
	add.f32 	%f55, %f53, %f54;
	ld.global.f32 	%f56, [%rd18+12];
	add.f32 	%f57, %f55, %f56;
	ld.global.f32 	%f58, [%rd18+16];
	add.f32 	%f59, %f57, %f58;
	ld.global.f32 	%f60, [%rd18+20];
	add.f32 	%f61, %f59, %f60;
	ld.global.f32 	%f62, [%rd18+24];
	add.f32 	%f63, %f61, %f62;
	ld.global.f32 	%f64, [%rd18+28];
	add.f32 	%f84, %f63, %f64;
	add.s32 	%r34, %r34, 8;
$L__BB1_8:
	setp.eq.s32 	%p9, %r10, 0;
	@%p9 bra 	$L__BB1_14;
	and.b32  	%r13, %r19, 3;
	setp.lt.u32 	%p10, %r10, 4;
	@%p10 bra 	$L__BB1_11;
	add.s32 	%r29, %r34, %r3;
	mul.wide.u32 	%rd19, %r29, 4;
	add.s64 	%rd20, %rd1, %rd19;
	ld.global.f32 	%f66, [%rd20];
	add.f32 	%f67, %f84, %f66;
	cvt.u64.u32 	%rd21, %r3;
	cvt.u64.u32 	%rd22, %r34;
	add.s64 	%rd23, %rd22, %rd21;
	shl.b64 	%rd24, %rd23, 2;
	add.s64 	%rd25, %rd1, %rd24;
	ld.global.f32 	%f68, [%rd25+4];
	add.f32 	%f69, %f67, %f68;
	ld.global.f32 	%f70, [%rd25+8];
	add.f32 	%f71, %f69, %f70;
	ld.global.f32 	%f72, [%rd25+12];
	add.f32 	%f84, %f71, %f72;
	add.s32 	%r34, %r34, 4;
$L__BB1_11:
	setp.eq.s32 	%p11, %r13, 0;
	@%p11 bra 	$L__BB1_14;
	add.s32 	%r30, %r34, %r3;
	mul.wide.u32 	%rd26, %r30, 4;
	add.s64 	%rd31, %rd1, %rd26;
	neg.s32 	%r36, %r13;
$L__BB1_13:
	.pragma "nounroll";
	ld.global.f32 	%f73, [%rd31];
	add.f32 	%f84, %f84, %f73;
	add.s64 	%rd31, %rd31, 4;
	add.s32 	%r36, %r36, 1;
	setp.ne.s32 	%p12, %r36, 0;
	@%p12 bra 	$L__BB1_13;
$L__BB1_14:
	cvt.rn.f32.s32 	%f74, %r19;
	div.rn.f32 	%f75, %f84, %f74;
	mad.lo.s32 	%r31, %r19, %r1, %r2;
	cvta.to.global.u64 	%rd27, %rd8;
	mul.wide.s32 	%rd28, %r31, 4;
	add.s64 	%rd29, %rd27, %rd28;
	st.global.f32 	[%rd29], %f75;
$L__BB1_15:
	ret;

}


// ===== COMPILED SASS (sm_100) =====

	.target	sm_100

	.elftype	@"ET_EXEC"


//--------------------- .note.nv.tkinfo           --------------------------
	.section	.note.nv.tkinfo,"",@"SHT_NOTE"
	.sectionflags	@"SHF_NOTE_NV_TKINFO"
	.tkinfo
        /*0018*/ 	.word	0x00000002
        /*0030*/ 	.string	""
        /*0030*/ 	.string	"ptxas"
        /*0030*/ 	.string	"Cuda compilation tools, release 13.0, V13.0.88"
        /*0030*/ 	.string	"Build cuda_13.0.r13.0/compiler.36424714_0"
        /*0030*/ 	.string	"-arch sm_100 -m 64 "



//--------------------- .note.nv.cuinfo           --------------------------
	.section	.note.nv.cuinfo,"",@"SHT_NOTE"
	.sectionflags	@"SHF_NOTE_NV_CUINFO"
        /*0018*/ 	.short	0x0002
        /*001a*/ 	.short	0x0064
        /*001c*/ 	.short	0x0082
	.zero		2


//--------------------- .nv.info                  --------------------------
	.section	.nv.info,"",@"SHT_CUDA_INFO"
	.align	4


	//----- nvinfo : EIATTR_REGCOUNT
	.align		4
        /*0000*/ 	.byte	0x04, 0x2f
        /*0002*/ 	.short	(.L_1 - .L_0)
	.align		4
.L_0:
        /*0004*/ 	.word	index@(_Z21matmul_sigmoid_kernelPKfS0_Pfiii)
        /*0008*/ 	.word	0x0000001f


	//----- nvinfo : EIATTR_FRAME_SIZE
	.align		4
.L_1:
        /*000c*/ 	.byte	0x04, 0x11
        /*000e*/ 	.short	(.L_3 - .L_2)
	.align		4
.L_2:
        /*0010*/ 	.word	index@($__internal_1_$__cuda_sm20_rcp_rn_f32_slowpath)
        /*0014*/ 	.word	0x00000000


	//----- nvinfo : EIATTR_FRAME_SIZE
	.align		4
.L_3:
        /*0018*/ 	.byte	0x04, 0x11
        /*001a*/ 	.short	(.L_5 - .L_4)
	.align		4
.L_4:
        /*001c*/ 	.word	index@(_Z21matmul_sigmoid_kernelPKfS0_Pfiii)
        /*0020*/ 	.word	0x00000000


	//----- nvinfo : EIATTR_REGCOUNT
	.align		4
.L_5:
        /*0024*/ 	.byte	0x04, 0x2f
        /*0026*/ 	.short	(.L_7 - .L_6)
	.align		4
.L_6:
        /*0028*/ 	.word	index@(_Z11mean_kernelPKfPfiii)
        /*002c*/ 	.word	0x0000001f


	//----- nvinfo : EIATTR_FRAME_SIZE
	.align		4
.L_7:
        /*0030*/ 	.byte	0x04, 0x11
        /*0032*/ 	.short	(.L_9 - .L_8)
	.align		4
.L_8:
        /*0034*/ 	.word	index@($__internal_0_$__cuda_sm3x_div_rn_noftz_f32_slowpath)
        /*0038*/ 	.word	0x00000000


	//----- nvinfo : EIATTR_FRAME_SIZE
	.align		4
.L_9:
        /*003c*/ 	.byte	0x04, 0x11
        /*003e*/ 	.short	(.L_11 - .L_10)
	.align		4
.L_10:
        /*0040*/ 	.word	index@(_Z11mean_kernelPKfPfiii)
        /*0044*/ 	.word	0x00000000


	//----- nvinfo : EIATTR_MIN_STACK_SIZE
	.align		4
.L_11:
        /*0048*/ 	.byte	0x04, 0x12
        /*004a*/ 	.short	(.L_13 - .L_12)
	.align		4
.L_12:
        /*004c*/ 	.word	index@(_Z11mean_kernelPKfPfiii)
        /*0050*/ 	.word	0x00000000


	//----- nvinfo : EIATTR_MIN_STACK_SIZE
	.align		4
.L_13:
        /*0054*/ 	.byte	0x04, 0x12
        /*0056*/ 	.short	(.L_15 - .L_14)
	.align		4
.L_14:
        /*0058*/ 	.word	index@(_Z21matmul_sigmoid_kernelPKfS0_Pfiii)
        /*005c*/ 	.word	0x00000000
.L_15:


//--------------------- .nv.compat                --------------------------
	.section	.nv.compat,"",@"SHT_CUDA_COMPAT_INFO"
	.align	4
        /*0000*/ 	.byte	0x02, 0x09, 0x00, 0x00, 0x02, 0x02, 0x01, 0x00, 0x02, 0x05, 0x05, 0x00, 0x03, 0x07, 0x01, 0x01
        /*0010*/ 	.byte	0x02, 0x03, 0x00, 0x00, 0x02, 0x06, 0x01, 0x00, 0x04, 0x0b, 0x08, 0x00, 0x01, 0x00, 0x00, 0x00
        /*0020*/ 	.byte	0x00, 0x00, 0x00, 0x00


//--------------------- .nv.info._Z11mean_kernelPKfPfiii --------------------------
	.section	.nv.info._Z11mean_kernelPKfPfiii,"",@"SHT_CUDA_INFO"
	.sectionflags	@""
	.align	4


	//----- nvinfo : EIATTR_CUDA_API_VERSION
	.align		4
        /*0000*/ 	.byte	0x04, 0x37
        /*0002*/ 	.short	(.L_17 - .L_16)
.L_16:
        /*0004*/ 	.word	0x00000082


	//----- nvinfo : EIATTR_KPARAM_INFO
	.align		4
.L_17:
        /*0008*/ 	.byte	0x04, 0x17
        /*000a*/ 	.short	(.L_19 - .L_18)
.L_18:
        /*000c*/ 	.word	0x00000000
        /*0010*/ 	.short	0x0004
        /*0012*/ 	.short	0x0018
        /*0014*/ 	.byte	0x00, 0xf0, 0x11, 0x00


	//----- nvinfo : EIATTR_KPARAM_INFO
	.align		4
.L_19:
        /*0018*/ 	.byte	0x04, 0x17
        /*001a*/ 	.short	(.L_21 - .L_20)
.L_20:
        /*001c*/ 	.word	0x00000000
        /*0020*/ 	.short	0x0003
        /*0022*/ 	.short	0x0014
        /*0024*/ 	.byte	0x00, 0xf0, 0x11, 0x00


	//----- nvinfo : EIATTR_KPARAM_INFO
	.align		4
.L_21:
        /*0028*/ 	.byte	0x04, 0x17
        /*002a*/ 	.short	(.L_23 - .L_22)
.L_22:
        /*002c*/ 	.word	0x00000000
        /*0030*/ 	.short	0x0002
        /*0032*/ 	.short	0x0010
        /*0034*/ 	.byte	0x00, 0xf0, 0x11, 0x00


	//----- nvinfo : EIATTR_KPARAM_INFO
	.align		4
.L_23:
        /*0038*/ 	.byte	0x04, 0x17
        /*003a*/ 	.short	(.L_25 - .L_24)
.L_24:
        /*003c*/ 	.word	0x00000000
        /*0040*/ 	.short	0x0001
        /*0042*/ 	.short	0x0008
        /*0044*/ 	.byte	0x00, 0xf5, 0x21, 0x00


	//----- nvinfo : EIATTR_KPARAM_INFO
	.align		4
.L_25:
        /*0048*/ 	.byte	0x04, 0x17
        /*004a*/ 	.short	(.L_27 - .L_26)
.L_26:
        /*004c*/ 	.word	0x00000000
        /*0050*/ 	.short	0x0000
        /*0052*/ 	.short	0x0000
        /*0054*/ 	.byte	0x00, 0xf5, 0x21, 0x00


	//----- nvinfo : EIATTR_SPARSE_MMA_MASK
	.align		4
.L_27:
        /*0058*/ 	.byte	0x03, 0x50
        /*005a*/ 	.short	0x0000


	//----- nvinfo : EIATTR_MAXREG_COUNT
	.align		4
        /*005c*/ 	.byte	0x03, 0x1b
        /*005e*/ 	.short	0x00ff


	//----- nvinfo : EIATTR_MERCURY_ISA_VERSION
	.align		4
        /*0060*/ 	.byte	0x03, 0x5f
        /*0062*/ 	.short	0x0101


	//----- nvinfo : EIATTR_VRC_CTA_INIT_COUNT
	.align		4
        /*0064*/ 	.byte	0x02, 0x4a
	.zero		1
	.zero		1


	//----- nvinfo : EIATTR_EXIT_INSTR_OFFSETS
	.align		4
        /*0068*/ 	.byte	0x04, 0x1c
        /*006a*/ 	.short	(.L_29 - .L_28)


	//   ....[0]....
.L_28:
        /*006c*/ 	.word	0x000000c0


	//   ....[1]....
        /*0070*/ 	.word	0x00000970


	//----- nvinfo : EIATTR_CRS_STACK_SIZE
	.align		4
.L_29:
        /*0074*/ 	.byte	0x04, 0x1e
        /*0076*/ 	.short	(.L_31 - .L_30)
.L_30:
        /*0078*/ 	.word	0x00000000


	//----- nvinfo : EIATTR_CBANK_PARAM_SIZE
	.align		4
.L_31:
        /*007c*/ 	.byte	0x03, 0x19
        /*007e*/ 	.short	0x001c


	//----- nvinfo : EIATTR_PARAM_CBANK
	.align		4
        /*0080*/ 	.byte	0x04, 0x0a
        /*0082*/ 	.short	(.L_33 - .L_32)
	.align		4
.L_32:
        /*0084*/ 	.word	index@(.nv.constant0._Z11mean_kernelPKfPfiii)
        /*0088*/ 	.short	0x0380
        /*008a*/ 	.short	0x001c


	//----- nvinfo : EIATTR_SW_WAR
	.align		4
.L_33:
        /*008c*/ 	.byte	0x04, 0x36
        /*008e*/ 	.short	(.L_35 - .L_34)
.L_34:
        /*0090*/ 	.word	0x00000008
.L_35:


//--------------------- .nv.info._Z21matmul_sigmoid_kernelPKfS0_Pfiii --------------------------
	.section	.nv.info._Z21matmul_sigmoid_kernelPKfS0_Pfiii,"",@"SHT_CUDA_INFO"
	.sectionflags	@""
	.align	4


	//----- nvinfo : EIATTR_CUDA_API_VERSION
	.align		4
        /*0000*/ 	.byte	0x04, 0x37
        /*0002*/ 	.short	(.L_37 - .L_36)
.L_36:
        /*0004*/ 	.word	0x00000082


	//----- nvinfo : EIATTR_KPARAM_INFO
	.align		4
.L_37:
        /*0008*/ 	.byte	0x04, 0x17
        /*000a*/ 	.short	(.L_39 - .L_38)
.L_38:
        /*000c*/ 	.word	0x00000000
        /*0010*/ 	.short	0x0005
        /*0012*/ 	.short	0x0020
        /*0014*/ 	.byte	0x00, 0xf0, 0x11, 0x00


	//----- nvinfo : EIATTR_KPARAM_INFO
	.align		4
.L_39:
        /*0018*/ 	.byte	0x04, 0x17
        /*001a*/ 	.short	(.L_41 - .L_40)
.L_40:
        /*001c*/ 	.word	0x00000000
        /*0020*/ 	.short	0x0004
        /*0022*/ 	.short	0x001c
        /*0024*/ 	.byte	0x00, 0xf0, 0x11, 0x00


	//----- nvinfo : EIATTR_KPARAM_INFO
	.align		4
.L_41:
        /*0028*/ 	.byte	0x04, 0x17
        /*002a*/ 	.short	(.L_43 - .L_42)
.L_42:
        /*002c*/ 	.word	0x00000000
        /*0030*/ 	.short	0x0003
        /*0032*/ 	.short	0x0018
        /*0034*/ 	.byte	0x00, 0xf0, 0x11, 0x00


	//----- nvinfo : EIATTR_KPARAM_INFO
	.align		4
.L_43:
        /*0038*/ 	.byte	0x04, 0x17
        /*003a*/ 	.short	(.L_45 - .L_44)
.L_44:
        /*003c*/ 	.word	0x00000000
        /*0040*/ 	.short	0x0002
        /*0042*/ 	.short	0x0010
        /*0044*/ 	.byte	0x00, 0xf5, 0x21, 0x00


	//----- nvinfo : EIATTR_KPARAM_INFO
	.align		4
.L_45:
        /*0048*/ 	.byte	0x04, 0x17
        /*004a*/ 	.short	(.L_47 - .L_46)
.L_46:
        /*004c*/ 	.word	0x00000000
        /*0050*/ 	.short	0x0001
        /*0052*/ 	.short	0x0008
        /*0054*/ 	.byte	0x00, 0xf5, 0x21, 0x00


	//----- nvinfo : EIATTR_KPARAM_INFO
	.align		4
.L_47:
        /*0058*/ 	.byte	0x04, 0x17
        /*005a*/ 	.short	(.L_49 - .L_48)
.L_48:
        /*005c*/ 	.word	0x00000000
        /*0060*/ 	.short	0x0000
        /*0062*/ 	.short	0x0000
        /*0064*/ 	.byte	0x00, 0xf5, 0x21, 0x00


	//----- nvinfo : EIATTR_SPARSE_MMA_MASK
	.align		4
.L_49:
        /*0068*/ 	.byte	0x03, 0x50
        /*006a*/ 	.short	0x0000


	//----- nvinfo : EIATTR_MAXREG_COUNT
	.align		4
        /*006c*/ 	.byte	0x03, 0x1b
        /*006e*/ 	.short	0x00ff


	//----- nvinfo : EIATTR_MERCURY_ISA_VERSION
	.align		4
        /*0070*/ 	.byte	0x03, 0x5f
        /*0072*/ 	.short	0x0101


	//----- nvinfo : EIATTR_VRC_CTA_INIT_COUNT
	.align		4
        /*0074*/ 	.byte	0x02, 0x4a
	.zero		1
	.zero		1


	//----- nvinfo : EIATTR_EXIT_INSTR_OFFSETS
	.align		4
        /*0078*/ 	.byte	0x04, 0x1c
        /*007a*/ 	.short	(.L_51 - .L_50)


	//   ....[0]....
.L_50:
        /*007c*/ 	.word	0x000000c0


	//   ....[1]....
        /*0080*/ 	.word	0x00000d60


	//----- nvinfo : EIATTR_CRS_STACK_SIZE
	.align		4
.L_51:
        /*0084*/ 	.byte	0x04, 0x1e
        /*0086*/ 	.short	(.L_53 - .L_52)
.L_52:
        /*0088*/ 	.word	0x00000000


	//----- nvinfo : EIATTR_CBANK_PARAM_SIZE
	.align		4
.L_53:
        /*008c*/ 	.byte	0x03, 0x19
        /*008e*/ 	.short	0x0024


	//----- nvinfo : EIATTR_PARAM_CBANK
	.align		4
        /*0090*/ 	.byte	0x04, 0x0a
        /*0092*/ 	.short	(.L_55 - .L_54)
	.align		4
.L_54:
        /*0094*/ 	.word	index@(.nv.constant0._Z21matmul_sigmoid_kernelPKfS0_Pfiii)
        /*0098*/ 	.short	0x0380
        /*009a*/ 	.short	0x0024


	//----- nvinfo : EIATTR_SW_WAR
	.align		4
.L_55:
        /*009c*/ 	.byte	0x04, 0x36
        /*009e*/ 	.short	(.L_57 - .L_56)
.L_56:
        /*00a0*/ 	.word	0x00000008
.L_57:


//--------------------- .nv.callgraph             --------------------------
	.section	.nv.callgraph,"",@"SHT_CUDA_CALLGRAPH"
	.align	4
	.sectionentsize	8
	.align		4
        /*0000*/ 	.word	0x00000000
	.align		4
        /*0004*/ 	.word	0xffffffff
	.align		4
        /*0008*/ 	.word	0x00000000
	.align		4
        /*000c*/ 	.word	0xfffffffe
	.align		4
        /*0010*/ 	.word	0x00000000
	.align		4
        /*0014*/ 	.word	0xfffffffd
	.align		4
        /*0018*/ 	.word	0x00000000
	.align		4
        /*001c*/ 	.word	0xfffffffc


//--------------------- .text._Z11mean_kernelPKfPfiii --------------------------
	.section	.text._Z11mean_kernelPKfPfiii,"ax",@progbits
	.align	128
        .global         _Z11mean_kernelPKfPfiii
        .type           _Z11mean_kernelPKfPfiii,@function
        .size           _Z11mean_kernelPKfPfiii,(.L_x_34 - _Z11mean_kernelPKfPfiii)
        .other          _Z11mean_kernelPKfPfiii,@"STO_CUDA_ENTRY STV_DEFAULT"
_Z11mean_kernelPKfPfiii:
.text._Z11mean_kernelPKfPfiii:
[----:B------:R-:W-:Y:S01]  /*0000*/  LDC R1, c[0x0][0x37c] ;  /* 0x0000df00ff017b82 */ /* 0x000fe20000000800 */
[----:B------:R-:W0:Y:S07]  /*0010*/  S2R R3, SR_TID.X ;  /* 0x0000000000037919 */ /* 0x000e2e0000002100 */
[----:B------:R-:W1:Y:S01]  /*0020*/  LDC R5, c[0x0][0x364] ;  /* 0x0000d900ff057b82 */ /* 0x000e620000000800 */
[----:B------:R-:W2:Y:S01]  /*0030*/  LDCU.64 UR6, c[0x0][0x390] ;  /* 0x00007200ff0677ac */ /* 0x000ea20008000a00 */
[----:B------:R-:W1:Y:S06]  /*0040*/  S2R R0, SR_TID.Y ;  /* 0x0000000000007919 */ /* 0x000e6c0000002200 */
[----:B------:R-:W0:Y:S08]  /*0050*/  S2UR UR5, SR_CTAID.X ;  /* 0x00000000000579c3 */ /* 0x000e300000002500 */
[----:B------:R-:W0:Y:S08]  /*0060*/  LDC R2, c[0x0][0x360] ;  /* 0x0000d800ff027b82 */ /* 0x000e300000000800 */
[----:B------:R-:W1:Y:S01]  /*0070*/  S2UR UR4, SR_CTAID.Y ;  /* 0x00000000000479c3 */ /* 0x000e620000002600 */
[----:B0-----:R-:W-:-:S05]  /*0080*/  IMAD R2, R2, UR5, R3 ;  /* 0x0000000502027c24 */ /* 0x001fca000f8e0203 */
[----:B--2---:R-:W-:Y:S01]  /*0090*/  ISETP.GE.AND P0, PT, R2, UR7, PT ;  /* 0x0000000702007c0c */ /* 0x004fe2000bf06270 */
[----:B-1----:R-:W-:-:S05]  /*00a0*/  IMAD R5, R5, UR4, R0 ;  /* 0x0000000405057c24 */ /* 0x002fca000f8e0200 */
[----:B------:R-:W-:-:S13]  /*00b0*/  ISETP.GE.OR P0, PT, R5, UR6, P0 ;  /* 0x0000000605007c0c */ /* 0x000fda0008706670 */
[----:B------:R-:W-:Y:S05]  /*00c0*/  @P0 EXIT ;  /* 0x000000000000094d */ /* 0x000fea0003800000 */
[----:B------:R-:W-:Y:S01]  /*00d0*/  UISETP.GE.AND UP0, UPT, UR7, 0x1, UPT ;  /* 0x000000010700788c */ /* 0x000fe2000bf06270 */
[----:B------:R-:W-:Y:S01]  /*00e0*/  IMAD.MOV.U32 R3, RZ, RZ, RZ ;  /* 0x000000ffff037224 */ /* 0x000fe200078e00ff */
[----:B------:R-:W0:Y:S07]  /*00f0*/  LDCU.64 UR8, c[0x0][0x358] ;  /* 0x00006b00ff0877ac */ /* 0x000e2e0008000a00 */
[----:B------:R-:W-:Y:S05]  /*0100*/  BRA.U !UP0, `(.L_x_0) ;  /* 0x0000000508cc7547 */ /* 0x000fea000b800000 */
[----:B------:R-:W-:Y:S02]  /*0110*/  UISETP.GE.U32.AND UP1, UPT, UR7, 0x10, UPT ;  /* 0x000000100700788c */ /* 0x000fe4000bf26070 */
[----:B------:R-:W-:Y:S01]  /*0120*/  IMAD R0, R5, UR7, RZ ;  /* 0x0000000705007c24 */ /* 0x000fe2000f8e02ff */
[----:B------:R-:W-:Y:S01]  /*0130*/  ULOP3.LUT UR5, UR7, 0xf, URZ, 0xc0, !UPT ;  /* 0x0000000f07057892 */ /* 0x000fe2000f8ec0ff */
[----:B------:R-:W-:Y:S01]  /*0140*/  IMAD.MOV.U32 R3, RZ, RZ, RZ ;  /* 0x000000ffff037224 */ /* 0x000fe200078e00ff */
[----:B------:R-:W-:Y:S02]  /*0150*/  UMOV UR4, URZ ;  /* 0x000000ff00047c82 */ /* 0x000fe40008000000 */
[----:B------:R-:W-:Y:S02]  /*0160*/  UISETP.NE.AND UP0, UPT, UR5, URZ, UPT ;  /* 0x000000ff0500728c */ /* 0x000fe4000bf05270 */
[----:B------:R-:W-:Y:S09]  /*0170*/  BRA.U !UP1, `(.L_x_1) ;  /* 0x0000000109b07547 */ /* 0x000ff2000b800000 */
[----:B------:R-:W1:Y:S01]  /*0180*/  LDC.64 R6, c[0x0][0x380] ;  /* 0x0000e000ff067b82 */ /* 0x000e620000000a00 */
[----:B------:R-:W-:Y:S01]  /*0190*/  HFMA2 R3, -RZ, RZ, 0, 0 ;  /* 0x00000000ff037431 */ /* 0x000fe200000001ff */
[----:B------:R-:W-:-:S04]  /*01a0*/  ULOP3.LUT UR4, UR7, 0x7ffffff0, URZ, 0xc0, !UPT ;  /* 0x7ffffff007047892 */ /* 0x000fc8000f8ec0ff */
[----:B------:R-:W-:Y:S01]  /*01b0*/  UIADD3 UR6, UPT, UPT, -UR4, URZ, URZ ;  /* 0x000000ff04067290 */ /* 0x000fe2000fffe1ff */
[----:B-1----:R-:W-:-:S03]  /*01c0*/  IMAD.WIDE.U32 R6, R0, 0x4, R6 ;  /* 0x0000000400067825 */ /* 0x002fc600078e0006 */
[----:B------:R-:W-:-:S05]  /*01d0*/  IADD3 R6, P0, PT, R6, 0x20, RZ ;  /* 0x0000002006067810 */ /* 0x000fca0007f1e0ff */
[----:B------:R-:W-:-:S08]  /*01e0*/  IMAD.X R7, RZ, RZ, R7, P0 ;  /* 0x000000ffff077224 */ /* 0x000fd000000e0607 */
.L_x_2:
[----:B0-----:R-:W2:Y:S04]  /*01f0*/  LDG.E R16, desc[UR8][R6.64+-0x20] ;  /* 0xffffe00806107981 */ /* 0x001ea8000c1e1900 */
[----:B------:R-:W3:Y:S04]  /*0200*/  LDG.E R15, desc[UR8][R6.64+-0x1c] ;  /* 0xffffe408060f7981 */ /* 0x000ee8000c1e1900 */
[----:B------:R-:W4:Y:S04]  /*0210*/  LDG.E R18, desc[UR8][R6.64+-0x18] ;  /* 0xffffe80806127981 */ /* 0x000f28000c1e1900 */
[----:B------:R-:W5:Y:S04]  /*0220*/  LDG.E R20, desc[UR8][R6.64+-0x14] ;  /* 0xffffec0806147981 */ /* 0x000f68000c1e1900 */
        /* <DEDUP_REMOVED lines=11> */
[----:B------:R0:W5:Y:S01]  /*02e0*/  LDG.E R4, desc[UR8][R6.64+0x1c] ;  /* 0x00001c0806047981 */ /* 0x000162000c1e1900 */
[----:B------:R-:W-:-:S04]  /*02f0*/  UIADD3 UR6, UPT, UPT, UR6, 0x10, URZ ;  /* 0x0000001006067890 */ /* 0x000fc8000fffe0ff */
[----:B------:R-:W-:Y:S01]  /*0300*/  UISETP.NE.AND UP1, UPT, UR6, URZ, UPT ;  /* 0x000000ff0600728c */ /* 0x000fe2000bf25270 */
[----:B0-----:R-:W-:-:S04]  /*0310*/  IADD3 R6, P0, PT, R6, 0x40, RZ ;  /* 0x0000004006067810 */ /* 0x001fc80007f1e0ff */
[----:B------:R-:W-:Y:S01]  /*0320*/  IADD3.X R7, PT, PT, RZ, R7, RZ, P0, !PT ;  /* 0x00000007ff077210 */ /* 0x000fe200007fe4ff */
[----:B--2---:R-:W-:-:S04]  /*0330*/  FADD R16, R16, R3 ;  /* 0x0000000310107221 */ /* 0x004fc80000000000 */
[----:B---3--:R-:W-:-:S04]  /*0340*/  FADD R15, R16, R15 ;  /* 0x0000000f100f7221 */ /* 0x008fc80000000000 */
[----:B----4-:R-:W-:-:S04]  /*0350*/  FADD R15, R15, R18 ;  /* 0x000000120f0f7221 */ /* 0x010fc80000000000 */
[----:B-----5:R-:W-:-:S04]  /*0360*/  FADD R15, R15, R20 ;  /* 0x000000140f0f7221 */ /* 0x020fc80000000000 */
[----:B------:R-:W-:-:S04]  /*0370*/  FADD R15, R15, R22 ;  /* 0x000000160f0f7221 */ /* 0x000fc80000000000 */
        /* <DEDUP_REMOVED lines=10> */
[----:B------:R-:W-:Y:S01]  /*0420*/  FADD R3, R9, R4 ;  /* 0x0000000409037221 */ /* 0x000fe20000000000 */
[----:B------:R-:W-:Y:S06]  /*0430*/  BRA.U UP1, `(.L_x_2) ;  /* 0xfffffffd016c7547 */ /* 0x000fec000b83ffff */
.L_x_1:
[----:B------:R-:W-:Y:S05]  /*0440*/  BRA.U !UP0, `(.L_x_0) ;  /* 0x0000000108fc7547 */ /* 0x000fea000b800000 */
[----:B------:R-:W-:Y:S02]  /*0450*/  UISETP.GE.U32.AND UP0, UPT, UR5, 0x8, UPT ;  /* 0x000000080500788c */ /* 0x000fe4000bf06070 */
[----:B------:R-:W-:-:S04]  /*0460*/  ULOP3.LUT UR6, UR7, 0x7, URZ, 0xc0, !UPT ;  /* 0x0000000707067892 */ /* 0x000fc8000f8ec0ff */
[----:B------:R-:W-:-:S03]  /*0470*/  UISETP.NE.AND UP1, UPT, UR6, URZ, UPT ;  /* 0x000000ff0600728c */ /* 0x000fc6000bf25270 */
[----:B------:R-:W-:Y:S08]  /*0480*/  BRA.U !UP0, `(.L_x_3) ;  /* 0x0000000108647547 */ /* 0x000ff0000b800000 */
[----:B------:R-:W1:Y:S01]  /*0490*/  LDC.64 R8, c[0x0][0x380] ;  /* 0x0000e000ff087b82 */ /* 0x000e620000000a00 */
[----:B------:R-:W2:Y:S01]  /*04a0*/  LDCU.64 UR10, c[0x0][0x380] ;  /* 0x00007000ff0a77ac */ /* 0x000ea20008000a00 */
[C---:B------:R-:W-:Y:S01]  /*04b0*/  IADD3 R4, P0, PT, R0.reuse, UR4, RZ ;  /* 0x0000000400047c10 */ /* 0x040fe2000ff1e0ff */
[----:B------:R-:W-:-:S03]  /*04c0*/  VIADD R7, R0, UR4 ;  /* 0x0000000400077c36 */ /* 0x000fc60008000000 */
[----:B------:R-:W-:Y:S02]  /*04d0*/  IADD3.X R11, PT, PT, RZ, RZ, RZ, P0, !PT ;  /* 0x000000ffff0b7210 */ /* 0x000fe400007fe4ff */
[----:B--2---:R-:W-:Y:S01]  /*04e0*/  LEA R6, P0, R4, UR10, 0x2 ;  /* 0x0000000a04067c11 */ /* 0x004fe2000f8010ff */
[----:B-1----:R-:W-:-:S03]  /*04f0*/  IMAD.WIDE.U32 R8, R7, 0x4, R8 ;  /* 0x0000000407087825 */ /* 0x002fc600078e0008 */
[----:B------:R-:W-:-:S03]  /*0500*/  LEA.HI.X R7, R4, UR11, R11, 0x2, P0 ;  /* 0x0000000b04077c11 */ /* 0x000fc600080f140b */
[----:B0-----:R-:W2:Y:S04]  /*0510*/  LDG.E R8, desc[UR8][R8.64] ;  /* 0x0000000808087981 */ /* 0x001ea8000c1e1900 */
[----:B------:R-:W3:Y:S04]  /*0520*/  LDG.E R4, desc[UR8][R6.64+0x4] ;  /* 0x0000040806047981 */ /* 0x000ee8000c1e1900 */
[----:B------:R-:W4:Y:S04]  /*0530*/  LDG.E R10, desc[UR8][R6.64+0x8] ;  /* 0x00000808060a7981 */ /* 0x000f28000c1e1900 */
[----:B------:R-:W5:Y:S04]  /*0540*/  LDG.E R12, desc[UR8][R6.64+0xc] ;  /* 0x00000c08060c7981 */ /* 0x000f68000c1e1900 */
[----:B------:R-:W5:Y:S04]  /*0550*/  LDG.E R14, desc[UR8][R6.64+0x10] ;  /* 0x00001008060e7981 */ /* 0x000f68000c1e1900 */
[----:B------:R-:W5:Y:S04]  /*0560*/  LDG.E R16, desc[UR8][R6.64+0x14] ;  /* 0x0000140806107981 */ /* 0x000f68000c1e1900 */
[----:B------:R-:W5:Y:S04]  /*0570*/  LDG.E R18, desc[UR8][R6.64+0x18] ;  /* 0x0000180806127981 */ /* 0x000f68000c1e1900 */
[----:B------:R-:W5:Y:S01]  /*0580*/  LDG.E R20, desc[UR8][R6.64+0x1c] ;  /* 0x00001c0806147981 */ /* 0x000f62000c1e1900 */
[----:B------:R-:W-:Y:S01]  /*0590*/  UIADD3 UR4, UPT, UPT, UR4, 0x8, URZ ;  /* 0x0000000804047890 */ /* 0x000fe2000fffe0ff */
[----:B--2---:R-:W-:-:S04]  /*05a0*/  FADD R3, R3, R8 ;  /* 0x0000000803037221 */ /* 0x004fc80000000000 */
[----:B---3--:R-:W-:-:S04]  /*05b0*/  FADD R3, R3, R4 ;  /* 0x0000000403037221 */ /* 0x008fc80000000000 */
[----:B----4-:R-:W-:-:S04]  /*05c0*/  FADD R3, R3, R10 ;  /* 0x0000000a03037221 */ /* 0x010fc80000000000 */
[----:B-----5:R-:W-:-:S04]  /*05d0*/  FADD R3, R3, R12 ;  /* 0x0000000c03037221 */ /* 0x020fc80000000000 */
[----:B------:R-:W-:-:S04]  /*05e0*/  FADD R3, R3, R14 ;  /* 0x0000000e03037221 */ /* 0x000fc80000000000 */
[----:B------:R-:W-:-:S04]  /*05f0*/  FADD R3, R3, R16 ;  /* 0x0000001003037221 */ /* 0x000fc80000000000 */
[----:B------:R-:W-:-:S04]  /*0600*/  FADD R3, R3, R18 ;  /* 0x0000001203037221 */ /* 0x000fc80000000000 */
[----:B------:R-:W-:-:S07]  /*0610*/  FADD R3, R3, R20 ;  /* 0x0000001403037221 */ /* 0x000fce0000000000 */
.L_x_3:
        /* <DEDUP_REMOVED lines=16> */
[----:B------:R-:W5:Y:S01]  /*0720*/  LDG.E R12, desc[UR8][R8.64+0xc] ;  /* 0x00000c08080c7981 */ /* 0x000f62000c1e1900 */
[----:B------:R-:W-:Y:S01]  /*0730*/  UIADD3 UR4, UPT, UPT, UR4, 0x4, URZ ;  /* 0x0000000404047890 */ /* 0x000fe2000fffe0ff */
[----:B--2---:R-:W-:-:S04]  /*0740*/  FADD R3, R3, R6 ;  /* 0x0000000603037221 */ /* 0x004fc80000000000 */
[----:B---3--:R-:W-:-:S04]  /*0750*/  FADD R3, R3, R4 ;  /* 0x0000000403037221 */ /* 0x008fc80000000000 */
[----:B----4-:R-:W-:-:S04]  /*0760*/  FADD R3, R3, R10 ;  /* 0x0000000a03037221 */ /* 0x010fc80000000000 */
[----:B-----5:R-:W-:-:S07]  /*0770*/  FADD R3, R3, R12 ;  /* 0x0000000c03037221 */ /* 0x020fce0000000000 */
.L_x_4:
[----:B------:R-:W-:Y:S05]  /*0780*/  BRA.U !UP1, `(.L_x_0) ;  /* 0x00000001092c7547 */ /* 0x000fea000b800000 */
[----:B------:R-:W1:Y:S01]  /*0790*/  LDC.64 R6, c[0x0][0x380] ;  /* 0x0000e000ff067b82 */ /* 0x000e620000000a00 */
[----:B------:R-:W-:Y:S01]  /*07a0*/  VIADD R9, R0, UR4 ;  /* 0x0000000400097c36 */ /* 0x000fe20008000000 */
[----:B------:R-:W-:-:S03]  /*07b0*/  UIADD3 UR5, UPT, UPT, -UR5, URZ, URZ ;  /* 0x000000ff05057290 */ /* 0x000fc6000fffe1ff */
[----:B-1----:R-:W-:-:S09]  /*07c0*/  IMAD.WIDE.U32 R6, R9, 0x4, R6 ;  /* 0x0000000409067825 */ /* 0x002fd200078e0006 */
.L_x_5:
[----:B0-----:R0:W2:Y:S01]  /*07d0*/  LDG.E R0, desc[UR8][R6.64] ;  /* 0x0000000806007981 */ /* 0x0010a2000c1e1900 */
[----:B------:R-:W-:-:S04]  /*07e0*/  UIADD3 UR5, UPT, UPT, UR5, 0x1, URZ ;  /* 0x0000000105057890 */ /* 0x000fc8000fffe0ff */
[----:B------:R-:W-:Y:S01]  /*07f0*/  UISETP.NE.AND UP0, UPT, UR5, URZ, UPT ;  /* 0x000000ff0500728c */ /* 0x000fe2000bf05270 */
[----:B0-----:R-:W-:-:S04]  /*0800*/  IADD3 R6, P0, PT, R6, 0x4, RZ ;  /* 0x0000000406067810 */ /* 0x001fc80007f1e0ff */
[----:B------:R-:W-:Y:S01]  /*0810*/  IADD3.X R7, PT, PT, RZ, R7, RZ, P0, !PT ;  /* 0x00000007ff077210 */ /* 0x000fe200007fe4ff */
[----:B--2---:R-:W-:-:S03]  /*0820*/  FADD R3, R0, R3 ;  /* 0x0000000300037221 */ /* 0x004fc60000000000 */
[----:B------:R-:W-:Y:S05]  /*0830*/  BRA.U UP0, `(.L_x_5) ;  /* 0xfffffffd00e47547 */ /* 0x000fea000b83ffff */
.L_x_0:
[----:B------:R-:W-:Y:S01]  /*0840*/  I2FP.F32.S32 R6, UR7 ;  /* 0x0000000700067c45 */ /* 0x000fe20008201400 */
[----:B------:R-:W-:Y:S03]  /*0850*/  BSSY.RECONVERGENT B0, `(.L_x_6) ;  /* 0x000000c000007945 */ /* 0x000fe60003800200 */
[----:B------:R-:W1:Y:S08]  /*0860*/  MUFU.RCP R7, R6 ;  /* 0x0000000600077308 */ /* 0x000e700000001000 */
[----:B------:R-:W2:Y:S01]  /*0870*/  FCHK P0, R3, R6 ;  /* 0x0000000603007302 */ /* 0x000ea20000000000 */
[----:B-1----:R-:W-:-:S04]  /*0880*/  FFMA R0, -R6, R7, 1 ;  /* 0x3f80000006007423 */ /* 0x002fc80000000107 */
[----:B------:R-:W-:-:S04]  /*0890*/  FFMA R0, R7, R0, R7 ;  /* 0x0000000007007223 */ /* 0x000fc80000000007 */
[----:B------:R-:W-:-:S04]  /*08a0*/  FFMA R7, R0, R3, RZ ;  /* 0x0000000300077223 */ /* 0x000fc800000000ff */
[----:B------:R-:W-:-:S04]  /*08b0*/  FFMA R4, -R6, R7, R3 ;  /* 0x0000000706047223 */ /* 0x000fc80000000103 */
[----:B------:R-:W-:Y:S01]  /*08c0*/  FFMA R9, R0, R4, R7 ;  /* 0x0000000400097223 */ /* 0x000fe20000000007 */
[----:B--2---:R-:W-:Y:S06]  /*08d0*/  @!P0 BRA `(.L_x_7) ;  /* 0x00000000000c8947 */ /* 0x004fec0003800000 */
[----:B------:R-:W-:-:S07]  /*08e0*/  MOV R4, 0x900 ;  /* 0x0000090000047802 */ /* 0x000fce0000000f00 */
[----:B0-----:R-:W-:Y:S05]  /*08f0*/  CALL.REL.NOINC `($__internal_0_$__cuda_sm3x_div_rn_noftz_f32_slowpath) ;  /* 0x0000000000207944 */ /* 0x001fea0003c00000 */
[----:B------:R-:W-:-:S07]  /*0900*/  IMAD.MOV.U32 R9, RZ, RZ, R0 ;  /* 0x000000ffff097224 */ /* 0x000fce00078e0000 */
.L_x_7:
[----:B0-----:R-:W-:Y:S05]  /*0910*/  BSYNC.RECONVERGENT B0 ;  /* 0x0000000000007941 */ /* 0x001fea0003800200 */
.L_x_6:
[----:B------:R-:W0:Y:S01]  /*0920*/  LDC.64 R6, c[0x0][0x388] ;  /* 0x0000e200ff067b82 */ /* 0x000e220000000a00 */
[----:B------:R-:W1:Y:S02]  /*0930*/  LDCU UR4, c[0x0][0x394] ;  /* 0x00007280ff0477ac */ /* 0x000e640008000800 */
[----:B-1----:R-:W-:-:S04]  /*0940*/  IMAD R3, R5, UR4, R2 ;  /* 0x0000000405037c24 */ /* 0x002fc8000f8e0202 */
[----:B0-----:R-:W-:-:S05]  /*0950*/  IMAD.WIDE R2, R3, 0x4, R6 ;  /* 0x0000000403027825 */ /* 0x001fca00078e0206 */
[----:B------:R-:W-:Y:S01]  /*0960*/  STG.E desc[UR8][R2.64], R9 ;  /* 0x0000000902007986 */ /* 0x000fe2000c101908 */
[----:B------:R-:W-:Y:S05]  /*0970*/  EXIT ;  /* 0x000000000000794d */ /* 0x000fea0003800000 */
        .weak           $__internal_0_$__cuda_sm3x_div_rn_noftz_f32_slowpath
        .type           $__internal_0_$__cuda_sm3x_div_rn_noftz_f32_slowpath,@function
        .size           $__internal_0_$__cuda_sm3x_div_rn_noftz_f32_slowpath,(.L_x_34 - $__internal_0_$__cuda_sm3x_div_rn_noftz_f32_slowpath)
$__internal_0_$__cuda_sm3x_div_rn_noftz_f32_slowpath:
[----:B------:R-:W-:Y:S01]  /*0980*/  SHF.R.U32.HI R7, RZ, 0x17, R6 ;  /* 0x00000017ff077819 */ /* 0x000fe20000011606 */
[----:B------:R-:W-:Y:S01]  /*0990*/  BSSY.RECONVERGENT B1, `(.L_x_8) ;  /* 0x0000063000017945 */ /* 0x000fe20003800200 */
[----:B------:R-:W-:Y:S02]  /*09a0*/  SHF.R.U32.HI R0, RZ, 0x17, R3 ;  /* 0x00000017ff007819 */ /* 0x000fe40000011603 */
[----:B------:R-:W-:Y:S02]  /*09b0*/  LOP3.LUT R7, R7, 0xff, RZ, 0xc0, !PT ;  /* 0x000000ff07077812 */ /* 0x000fe400078ec0ff */
[----:B------:R-:W-:Y:S02]  /*09c0*/  LOP3.LUT R12, R0, 0xff, RZ, 0xc0, !PT ;  /* 0x000000ff000c7812 */ /* 0x000fe400078ec0ff */
[----:B------:R-:W-:-:S03]  /*09d0*/  IADD3 R9, PT, PT, R7, -0x1, RZ ;  /* 0xffffffff07097810 */ /* 0x000fc60007ffe0ff */
[----:B------:R-:W-:Y:S01]  /*09e0*/  VIADD R10, R12, 0xffffffff ;  /* 0xffffffff0c0a7836 */ /* 0x000fe20000000000 */
[----:B------:R-:W-:-:S04]  /*09f0*/  ISETP.GT.U32.AND P0, PT, R9, 0xfd, PT ;  /* 0x000000fd0900780c */ /* 0x000fc80003f04070 */
[----:B------:R-:W-:-:S13]  /*0a00*/  ISETP.GT.U32.OR P0, PT, R10, 0xfd, P0 ;  /* 0x000000fd0a00780c */ /* 0x000fda0000704470 */
[----:B------:R-:W-:Y:S01]  /*0a10*/  @!P0 MOV R8, RZ ;  /* 0x000000ff00088202 */ /* 0x000fe20000000f00 */
[----:B------:R-:W-:Y:S06]  /*0a20*/  @!P0 BRA `(.L_x_9) ;  /* 0x0000000000608947 */ /* 0x000fec0003800000 */
[----:B------:R-:W-:Y:S01]  /*0a30*/  FSETP.GTU.FTZ.AND P0, PT, |R3|, +INF , PT ;  /* 0x7f8000000300780b */ /* 0x000fe20003f1c200 */
[----:B------:R-:W-:Y:S01]  /*0a40*/  IMAD.MOV.U32 R0, RZ, RZ, R6 ;  /* 0x000000ffff007224 */ /* 0x000fe200078e0006 */
[----:B------:R-:W-:-:S04]  /*0a50*/  FSETP.GTU.FTZ.AND P1, PT, |R6|, +INF , PT ;  /* 0x7f8000000600780b */ /* 0x000fc80003f3c200 */
[----:B------:R-:W-:-:S13]  /*0a60*/  PLOP3.LUT P0, PT, P0, P1, PT, 0xf8, 0x8f ;  /* 0x00000000008f781c */ /* 0x000fda0000703f70 */
[----:B------:R-:W-:Y:S05]  /*0a70*/  @P0 BRA `(.L_x_10) ;  /* 0x00000004004c0947 */ /* 0x000fea0003800000 */
[----:B------:R-:W-:-:S13]  /*0a80*/  LOP3.LUT P0, RZ, R6, 0x7fffffff, R3, 0xc8, !PT ;  /* 0x7fffffff06ff7812 */ /* 0x000fda000780c803 */
[----:B------:R-:W-:Y:S05]  /*0a90*/  @!P0 BRA `(.L_x_11) ;  /* 0x00000004003c8947 */ /* 0x000fea0003800000 */
[C---:B------:R-:W-:Y:S02]  /*0aa0*/  FSETP.NEU.FTZ.AND P2, PT, |R3|.reuse, +INF , PT ;  /* 0x7f8000000300780b */ /* 0x040fe40003f5d200 */
[----:B------:R-:W-:Y:S02]  /*0ab0*/  FSETP.NEU.FTZ.AND P1, PT, |R0|, +INF , PT ;  /* 0x7f8000000000780b */ /* 0x000fe40003f3d200 */
[----:B------:R-:W-:-:S11]  /*0ac0*/  FSETP.NEU.FTZ.AND P0, PT, |R3|, +INF , PT ;  /* 0x7f8000000300780b */ /* 0x000fd60003f1d200 */
[----:B------:R-:W-:Y:S05]  /*0ad0*/  @!P1 BRA !P2, `(.L_x_11) ;  /* 0x00000004002c9947 */ /* 0x000fea0005000000 */
[----:B------:R-:W-:-:S04]  /*0ae0*/  LOP3.LUT P2, RZ, R3, 0x7fffffff, RZ, 0xc0, !PT ;  /* 0x7fffffff03ff7812 */ /* 0x000fc8000784c0ff */
[----:B------:R-:W-:-:S13]  /*0af0*/  PLOP3.LUT P1, PT, P1, P2, PT, 0x2f, 0xf2 ;  /* 0x0000000000f2781c */ /* 0x000fda0000f24577 */
[----:B------:R-:W-:Y:S05]  /*0b00*/  @P1 BRA `(.L_x_12) ;  /* 0x0000000400181947 */ /* 0x000fea0003800000 */
[----:B------:R-:W-:-:S04]  /*0b10*/  LOP3.LUT P1, RZ, R6, 0x7fffffff, RZ, 0xc0, !PT ;  /* 0x7fffffff06ff7812 */ /* 0x000fc8000782c0ff */
[----:B------:R-:W-:-:S13]  /*0b20*/  PLOP3.LUT P0, PT, P0, P1, PT, 0x2f, 0xf2 ;  /* 0x0000000000f2781c */ /* 0x000fda0000702577 */
[----:B------:R-:W-:Y:S05]  /*0b30*/  @P0 BRA `(.L_x_13) ;  /* 0x0000000400000947 */ /* 0x000fea0003800000 */
[----:B------:R-:W-:Y:S02]  /*0b40*/  ISETP.GE.AND P0, PT, R10, RZ, PT ;  /* 0x000000ff0a00720c */ /* 0x000fe40003f06270 */
[----:B------:R-:W-:-:S11]  /*0b50*/  ISETP.GE.AND P1, PT, R9, RZ, PT ;  /* 0x000000ff0900720c */ /* 0x000fd60003f26270 */
[----:B------:R-:W-:Y:S01]  /*0b60*/  @P0 MOV R8, RZ ;  /* 0x000000ff00080202 */ /* 0x000fe20000000f00 */
[----:B------:R-:W-:Y:S02]  /*0b70*/  @!P0 IMAD.MOV.U32 R8, RZ, RZ, -0x40 ;  /* 0xffffffc0ff088424 */ /* 0x000fe400078e00ff */
[----:B------:R-:W-:Y:S01]  /*0b80*/  @!P0 FFMA R3, R3, 1.84467440737095516160e+19, RZ ;  /* 0x5f80000003038823 */ /* 0x000fe200000000ff */
[----:B------:R-:W-:Y:S02]  /*0b90*/  @!P1 FFMA R6, R0, 1.84467440737095516160e+19, RZ ;  /* 0x5f80000000069823 */ /* 0x000fe400000000ff */
[----:B------:R-:W-:-:S07]  /*0ba0*/  @!P1 IADD3 R8, PT, PT, R8, 0x40, RZ ;  /* 0x0000004008089810 */ /* 0x000fce0007ffe0ff */
.L_x_9:
[----:B------:R-:W-:Y:S01]  /*0bb0*/  LEA R9, R7, 0xc0800000, 0x17 ;  /* 0xc080000007097811 */ /* 0x000fe200078eb8ff */
[----:B------:R-:W-:Y:S04]  /*0bc0*/  BSSY.RECONVERGENT B2, `(.L_x_14) ;  /* 0x0000036000027945 */ /* 0x000fe80003800200 */
[----:B------:R-:W-:Y:S01]  /*0bd0*/  IMAD.IADD R9, R6, 0x1, -R9 ;  /* 0x0000000106097824 */ /* 0x000fe200078e0a09 */
[----:B------:R-:W-:-:S03]  /*0be0*/  IADD3 R6, PT, PT, R12, -0x7f, RZ ;  /* 0xffffff810c067810 */ /* 0x000fc60007ffe0ff */
[----:B------:R-:W0:Y:S01]  /*0bf0*/  MUFU.RCP R10, R9 ;  /* 0x00000009000a7308 */ /* 0x000e220000001000 */
[----:B------:R-:W-:Y:S01]  /*0c00*/  FADD.FTZ R11, -R9, -RZ ;  /* 0x800000ff090b7221 */ /* 0x000fe20000010100 */
[C---:B------:R-:W-:Y:S01]  /*0c10*/  IMAD R0, R6.reuse, -0x800000, R3 ;  /* 0xff80000006007824 */ /* 0x040fe200078e0203 */
[----:B------:R-:W-:-:S05]  /*0c20*/  IADD3 R7, PT, PT, R6, 0x7f, -R7 ;  /* 0x0000007f06077810 */ /* 0x000fca0007ffe807 */
[----:B------:R-:W-:Y:S02]  /*0c30*/  IMAD.IADD R7, R7, 0x1, R8 ;  /* 0x0000000107077824 */ /* 0x000fe400078e0208 */
[----:B0-----:R-:W-:-:S04]  /*0c40*/  FFMA R13, R10, R11, 1 ;  /* 0x3f8000000a0d7423 */ /* 0x001fc8000000000b */
[----:B------:R-:W-:-:S04]  /*0c50*/  FFMA R12, R10, R13, R10 ;  /* 0x0000000d0a0c7223 */ /* 0x000fc8000000000a */
[----:B------:R-:W-:-:S04]  /*0c60*/  FFMA R3, R0, R12, RZ ;  /* 0x0000000c00037223 */ /* 0x000fc800000000ff */
[----:B------:R-:W-:-:S04]  /*0c70*/  FFMA R10, R11, R3, R0 ;  /* 0x000000030b0a7223 */ /* 0x000fc80000000000 */
[----:B------:R-:W-:-:S04]  /*0c80*/  FFMA R13, R12, R10, R3 ;  /* 0x0000000a0c0d7223 */ /* 0x000fc80000000003 */
[----:B------:R-:W-:-:S04]  /*0c90*/  FFMA R10, R11, R13, R0 ;  /* 0x0000000d0b0a7223 */ /* 0x000fc80000000000 */
[----:B------:R-:W-:-:S05]  /*0ca0*/  FFMA R0, R12, R10, R13 ;  /* 0x0000000a0c007223 */ /* 0x000fca000000000d */
[----:B------:R-:W-:-:S04]  /*0cb0*/  SHF.R.U32.HI R3, RZ, 0x17, R0 ;  /* 0x00000017ff037819 */ /* 0x000fc80000011600 */
[----:B------:R-:W-:-:S04]  /*0cc0*/  LOP3.LUT R3, R3, 0xff, RZ, 0xc0, !PT ;  /* 0x000000ff03037812 */ /* 0x000fc800078ec0ff */
[----:B------:R-:W-:-:S05]  /*0cd0*/  IADD3 R9, PT, PT, R3, R7, RZ ;  /* 0x0000000703097210 */ /* 0x000fca0007ffe0ff */
[----:B------:R-:W-:-:S05]  /*0ce0*/  VIADD R3, R9, 0xffffffff ;  /* 0xffffffff09037836 */ /* 0x000fca0000000000 */
[----:B------:R-:W-:-:S13]  /*0cf0*/  ISETP.GE.U32.AND P0, PT, R3, 0xfe, PT ;  /* 0x000000fe0300780c */ /* 0x000fda0003f06070 */
[----:B------:R-:W-:Y:S05]  /*0d00*/  @!P0 BRA `(.L_x_15) ;  /* 0x0000000000808947 */ /* 0x000fea0003800000 */
[----:B------:R-:W-:-:S13]  /*0d10*/  ISETP.GT.AND P0, PT, R9, 0xfe, PT ;  /* 0x000000fe0900780c */ /* 0x000fda0003f04270 */
[----:B------:R-:W-:Y:S05]  /*0d20*/  @P0 BRA `(.L_x_16) ;  /* 0x00000000006c0947 */ /* 0x000fea0003800000 */
[----:B------:R-:W-:-:S13]  /*0d30*/  ISETP.GE.AND P0, PT, R9, 0x1, PT ;  /* 0x000000010900780c */ /* 0x000fda0003f06270 */
[----:B------:R-:W-:Y:S05]  /*0d40*/  @P0 BRA `(.L_x_17) ;  /* 0x0000000000740947 */ /* 0x000fea0003800000 */
[----:B------:R-:W-:Y:S02]  /*0d50*/  ISETP.GE.AND P0, PT, R9, -0x18, PT ;  /* 0xffffffe80900780c */ /* 0x000fe40003f06270 */
[----:B------:R-:W-:-:S11]  /*0d60*/  LOP3.LUT R0, R0, 0x80000000, RZ, 0xc0, !PT ;  /* 0x8000000000007812 */ /* 0x000fd600078ec0ff */
[----:B------:R-:W-:Y:S05]  /*0d70*/  @!P0 BRA `(.L_x_17) ;  /* 0x0000000000688947 */ /* 0x000fea0003800000 */
[CCC-:B------:R-:W-:Y:S01]  /*0d80*/  FFMA.RZ R3, R12.reuse, R10.reuse, R13.reuse ;  /* 0x0000000a0c037223 */ /* 0x1c0fe2000000c00d */
[C---:B------:R-:W-:Y:S01]  /*0d90*/  IADD3 R8, PT, PT, R9.reuse, 0x20, RZ ;  /* 0x0000002009087810 */ /* 0x040fe20007ffe0ff */
[CCC-:B------:R-:W-:Y:S01]  /*0da0*/  FFMA.RM R6, R12.reuse, R10.reuse, R13.reuse ;  /* 0x0000000a0c067223 */ /* 0x1c0fe2000000400d */
[----:B------:R-:W-:Y:S02]  /*0db0*/  ISETP.NE.AND P2, PT, R9, RZ, PT ;  /* 0x000000ff0900720c */ /* 0x000fe40003f45270 */
[----:B------:R-:W-:Y:S01]  /*0dc0*/  LOP3.LUT R7, R3, 0x7fffff, RZ, 0xc0, !PT ;  /* 0x007fffff03077812 */ /* 0x000fe200078ec0ff */
[----:B------:R-:W-:Y:S01]  /*0dd0*/  FFMA.RP R3, R12, R10, R13 ;  /* 0x0000000a0c037223 */ /* 0x000fe2000000800d */
[----:B------:R-:W-:Y:S01]  /*0de0*/  ISETP.NE.AND P1, PT, R9, RZ, PT ;  /* 0x000000ff0900720c */ /* 0x000fe20003f25270 */
[----:B------:R-:W-:Y:S01]  /*0df0*/  IMAD.MOV R9, RZ, RZ, -R9 ;  /* 0x000000ffff097224 */ /* 0x000fe200078e0a09 */
[----:B------:R-:W-:Y:S02]  /*0e00*/  LOP3.LUT R7, R7, 0x800000, RZ, 0xfc, !PT ;  /* 0x0080000007077812 */ /* 0x000fe400078efcff */
[----:B------:R-:W-:-:S02]  /*0e10*/  FSETP.NEU.FTZ.AND P0, PT, R3, R6, PT ;  /* 0x000000060300720b */ /* 0x000fc40003f1d000 */
[----:B------:R-:W-:Y:S02]  /*0e20*/  SHF.L.U32 R8, R7, R8, RZ ;  /* 0x0000000807087219 */ /* 0x000fe400000006ff */
[----:B------:R-:W-:Y:S02]  /*0e30*/  SEL R6, R9, RZ, P2 ;  /* 0x000000ff09067207 */ /* 0x000fe40001000000 */
[----:B------:R-:W-:Y:S02]  /*0e40*/  ISETP.NE.AND P1, PT, R8, RZ, P1 ;  /* 0x000000ff0800720c */ /* 0x000fe40000f25270 */
[----:B------:R-:W-:Y:S02]  /*0e50*/  SHF.R.U32.HI R6, RZ, R6, R7 ;  /* 0x00000006ff067219 */ /* 0x000fe40000011607 */
[----:B------:R-:W-:Y:S02]  /*0e60*/  PLOP3.LUT P0, PT, P0, P1, PT, 0xf8, 0x8f ;  /* 0x00000000008f781c */ /* 0x000fe40000703f70 */
[----:B------:R-:W-:-:S02]  /*0e70*/  SHF.R.U32.HI R8, RZ, 0x1, R6 ;  /* 0x00000001ff087819 */ /* 0x000fc40000011606 */
[----:B------:R-:W-:-:S04]  /*0e80*/  SEL R3, RZ, 0x1, !P0 ;  /* 0x00000001ff037807 */ /* 0x000fc80004000000 */
[----:B------:R-:W-:-:S04]  /*0e90*/  LOP3.LUT R3, R3, 0x1, R8, 0xf8, !PT ;  /* 0x0000000103037812 */ /* 0x000fc800078ef808 */
[----:B------:R-:W-:-:S04]  /*0ea0*/  LOP3.LUT R3, R3, R6, RZ, 0xc0, !PT ;  /* 0x0000000603037212 */ /* 0x000fc800078ec0ff */
[----:B------:R-:W-:-:S04]  /*0eb0*/  IADD3 R3, PT, PT, R8, R3, RZ ;  /* 0x0000000308037210 */ /* 0x000fc80007ffe0ff */
[----:B------:R-:W-:Y:S01]  /*0ec0*/  LOP3.LUT R0, R3, R0, RZ, 0xfc, !PT ;  /* 0x0000000003007212 */ /* 0x000fe200078efcff */
[----:B------:R-:W-:Y:S06]  /*0ed0*/  BRA `(.L_x_17) ;  /* 0x0000000000107947 */ /* 0x000fec0003800000 */
.L_x_16:
[----:B------:R-:W-:-:S04]  /*0ee0*/  LOP3.LUT R0, R0, 0x80000000, RZ, 0xc0, !PT ;  /* 0x8000000000007812 */ /* 0x000fc800078ec0ff */
[----:B------:R-:W-:Y:S01]  /*0ef0*/  LOP3.LUT R0, R0, 0x7f800000, RZ, 0xfc, !PT ;  /* 0x7f80000000007812 */ /* 0x000fe200078efcff */
[----:B------:R-:W-:Y:S06]  /*0f00*/  BRA `(.L_x_17) ;  /* 0x0000000000047947 */ /* 0x000fec0003800000 */
.L_x_15:
[----:B------:R-:W-:-:S07]  /*0f10*/  IMAD R0, R7, 0x800000, R0 ;  /* 0x0080000007007824 */ /* 0x000fce00078e0200 */
.L_x_17:
[----:B------:R-:W-:Y:S05]  /*0f20*/  BSYNC.RECONVERGENT B2 ;  /* 0x0000000000027941 */ /* 0x000fea0003800200 */
.L_x_14:
[----:B------:R-:W-:Y:S05]  /*0f30*/  BRA `(.L_x_18) ;  /* 0x0000000000207947 */ /* 0x000fea0003800000 */
.L_x_13:
[----:B------:R-:W-:-:S04]  /*0f40*/  LOP3.LUT R0, R6, 0x80000000, R3, 0x48, !PT ;  /* 0x8000000006007812 */ /* 0x000fc800078e4803 */
[----:B------:R-:W-:Y:S01]  /*0f50*/  LOP3.LUT R0, R0, 0x7f800000, RZ, 0xfc, !PT ;  /* 0x7f80000000007812 */ /* 0x000fe200078efcff */
[----:B------:R-:W-:Y:S06]  /*0f60*/  BRA `(.L_x_18) ;  /* 0x0000000000147947 */ /* 0x000fec0003800000 */
.L_x_12:
[----:B------:R-:W-:Y:S01]  /*0f70*/  LOP3.LUT R0, R6, 0x80000000, R3, 0x48, !PT ;  /* 0x8000000006007812 */ /* 0x000fe200078e4803 */
[----:B------:R-:W-:Y:S06]  /*0f80*/  BRA `(.L_x_18) ;  /* 0x00000000000c7947 */ /* 0x000fec0003800000 */
.L_x_11:
[----:B------:R-:W0:Y:S01]  /*0f90*/  MUFU.RSQ R0, -QNAN ;  /* 0xffc0000000007908 */ /* 0x000e220000001400 */
[----:B------:R-:W-:Y:S05]  /*0fa0*/  BRA `(.L_x_18) ;  /* 0x0000000000047947 */ /* 0x000fea0003800000 */
.L_x_10:
[----:B------:R-:W-:-:S07]  /*0fb0*/  FADD.FTZ R0, R3, R0 ;  /* 0x0000000003007221 */ /* 0x000fce0000010000 */
.L_x_18:
[----:B------:R-:W-:Y:S05]  /*0fc0*/  BSYNC.RECONVERGENT B1 ;  /* 0x0000000000017941 */ /* 0x000fea0003800200 */
.L_x_8:
[----:B------:R-:W-:Y:S01]  /*0fd0*/  MOV R6, R4 ;  /* 0x0000000400067202 */ /* 0x000fe20000000f00 */
[----:B------:R-:W-:-:S04]  /*0fe0*/  IMAD.MOV.U32 R7, RZ, RZ, 0x0 ;  /* 0x00000000ff077424 */ /* 0x000fc800078e00ff */
[----:B0-----:R-:W-:Y:S05]  /*0ff0*/  RET.REL.NODEC R6 `(_Z11mean_kernelPKfPfiii) ;  /* 0xfffffff006007950 */ /* 0x001fea0003c3ffff */
.L_x_19:
[----:B------:R-:W-:-:S00]  /*1000*/  BRA `(.L_x_19) ;  /* 0xfffffffc00fc7947 */ /* 0x000fc0000383ffff */
[----:B------:R-:W-:-:S00]  /*1010*/  NOP ;  /* 0x0000000000007918 */ /* 0x000fc00000000000 */
        /* <DEDUP_REMOVED lines=14> */
.L_x_34:


//--------------------- .text._Z21matmul_sigmoid_kernelPKfS0_Pfiii --------------------------
	.section	.text._Z21matmul_sigmoid_kernelPKfS0_Pfiii,"ax",@progbits
	.align	128
        .global         _Z21matmul_sigmoid_kernelPKfS0_Pfiii
        .type           _Z21matmul_sigmoid_kernelPKfS0_Pfiii,@function
        .size           _Z21matmul_sigmoid_kernelPKfS0_Pfiii,(.L_x_35 - _Z21matmul_sigmoid_kernelPKfS0_Pfiii)
        .other          _Z21matmul_sigmoid_kernelPKfS0_Pfiii,@"STO_CUDA_ENTRY STV_DEFAULT"
_Z21matmul_sigmoid_kernelPKfS0_Pfiii:
.text._Z21matmul_sigmoid_kernelPKfS0_Pfiii:
        /* <DEDUP_REMOVED lines=13> */
[----:B------:R-:W0:Y:S01]  /*00d0*/  LDCU UR7, c[0x0][0x3a0] ;  /* 0x00007400ff0777ac */ /* 0x000e220008000800 */
[----:B------:R-:W-:Y:S01]  /*00e0*/  HFMA2 R14, -RZ, RZ, 0, 0 ;  /* 0x00000000ff0e7431 */ /* 0x000fe200000001ff */
[----:B------:R-:W1:Y:S01]  /*00f0*/  LDCU.64 UR12, c[0x0][0x358] ;  /* 0x00006b00ff0c77ac */ /* 0x000e620008000a00 */
[----:B0-----:R-:W-:-:S09]  /*0100*/  UISETP.GE.AND UP0, UPT, UR7, 0x1, UPT ;  /* 0x000000010700788c */ /* 0x001fd2000bf06270 */
[----:B-1----:R-:W-:Y:S05]  /*0110*/  BRA.U !UP0, `(.L_x_20) ;  /* 0x00000009089c7547 */ /* 0x002fea000b800000 */
[----:B------:R-:W-:Y:S02]  /*0120*/  UISETP.GE.U32.AND UP1, UPT, UR7, 0x10, UPT ;  /* 0x000000100700788c */ /* 0x000fe4000bf26070 */
[----:B------:R-:W-:Y:S01]  /*0130*/  IMAD R8, R7, UR7, RZ ;  /* 0x0000000707087c24 */ /* 0x000fe2000f8e02ff */
[----:B------:R-:W-:Y:S02]  /*0140*/  ULOP3.LUT UR10, UR7, 0xf, URZ, 0xc0, !UPT ;  /* 0x0000000f070a7892 */ /* 0x000fe4000f8ec0ff */
[----:B------:R-:W-:Y:S01]  /*0150*/  IMAD R9, R6, UR7, RZ ;  /* 0x0000000706097c24 */ /* 0x000fe2000f8e02ff */
[----:B------:R-:W-:Y:S01]  /*0160*/  MOV R14, RZ ;  /* 0x000000ff000e7202 */ /* 0x000fe20000000f00 */
[----:B------:R-:W-:Y:S01]  /*0170*/  UMOV UR4, URZ ;  /* 0x000000ff00047c82 */ /* 0x000fe20008000000 */
[----:B------:R-:W-:Y:S01]  /*0180*/  UISETP.NE.AND UP0, UPT, UR10, URZ, UPT ;  /* 0x000000ff0a00728c */ /* 0x000fe2000bf05270 */
[----:B------:R-:W-:Y:S10]  /*0190*/  BRA.U !UP1, `(.L_x_21) ;  /* 0x0000000509107547 */ /* 0x000ff4000b800000 */
[----:B------:R-:W0:Y:S01]  /*01a0*/  LDC.64 R2, c[0x0][0x380] ;  /* 0x0000e000ff027b82 */ /* 0x000e220000000a00 */
[----:B------:R-:W1:Y:S01]  /*01b0*/  LDCU.64 UR8, c[0x0][0x388] ;  /* 0x00007100ff0877ac */ /* 0x000e620008000a00 */
[----:B------:R-:W-:Y:S01]  /*01c0*/  MOV R14, RZ ;  /* 0x000000ff000e7202 */ /* 0x000fe20000000f00 */
[----:B------:R-:W-:Y:S01]  /*01d0*/  IMAD.MOV.U32 R0, RZ, RZ, R9 ;  /* 0x000000ffff007224 */ /* 0x000fe200078e0009 */
[----:B------:R-:W-:Y:S02]  /*01e0*/  ULOP3.LUT UR4, UR7, 0x7ffffff0, URZ, 0xc0, !UPT ;  /* 0x7ffffff007047892 */ /* 0x000fe4000f8ec0ff */
[----:B-1----:R-:W-:Y:S02]  /*01f0*/  UIADD3 UR5, UP1, UPT, UR8, 0x20, URZ ;  /* 0x0000002008057890 */ /* 0x002fe4000ff3e0ff */
[----:B------:R-:W-:Y:S02]  /*0200*/  UIADD3 UR8, UPT, UPT, -UR4, URZ, URZ ;  /* 0x000000ff04087290 */ /* 0x000fe4000fffe1ff */
[----:B------:R-:W-:Y:S01]  /*0210*/  UIADD3.X UR6, UPT, UPT, URZ, UR9, URZ, UP1, !UPT ;  /* 0x00000009ff067290 */ /* 0x000fe20008ffe4ff */
[----:B0-----:R-:W-:-:S03]  /*0220*/  IMAD.WIDE.U32 R2, R8, 0x4, R2 ;  /* 0x0000000408027825 */ /* 0x001fc600078e0002 */
[----:B------:R-:W-:-:S04]  /*0230*/  IADD3 R4, P0, PT, R2, 0x20, RZ ;  /* 0x0000002002047810 */ /* 0x000fc80007f1e0ff */
[----:B------:R-:W-:-:S09]  /*0240*/  IADD3.X R5, PT, PT, RZ, R3, RZ, P0, !PT ;  /* 0x00000003ff057210 */ /* 0x000fd200007fe4ff */
.L_x_22:
[----:B------:R-:W-:Y:S01]  /*0250*/  MOV R2, UR5 ;  /* 0x0000000500027c02 */ /* 0x000fe20008000f00 */
[----:B------:R-:W2:Y:S01]  /*0260*/  LDG.E R15, desc[UR12][R4.64+-0x20] ;  /* 0xffffe00c040f7981 */ /* 0x000ea2000c1e1900 */
[----:B------:R-:W-:-:S03]  /*0270*/  MOV R3, UR6 ;  /* 0x0000000600037c02 */ /* 0x000fc60008000f00 */
[----:B------:R-:W3:Y:S01]  /*0280*/  LDG.E R17, desc[UR12][R4.64+-0x1c] ;  /* 0xffffe40c04117981 */ /* 0x000ee2000c1e1900 */
[----:B------:R-:W-:-:S03]  /*0290*/  IMAD.WIDE R2, R0, 0x4, R2 ;  /* 0x0000000400027825 */ /* 0x000fc600078e0202 */
[----:B------:R-:W4:Y:S04]  /*02a0*/  LDG.E R19, desc[UR12][R4.64+-0x18] ;  /* 0xffffe80c04137981 */ /* 0x000f28000c1e1900 */
[----:B------:R-:W2:Y:S04]  /*02b0*/  LDG.E R16, desc[UR12][R2.64+-0x20] ;  /* 0xffffe00c02107981 */ /* 0x000ea8000c1e1900 */
        /* <DEDUP_REMOVED lines=11> */
[----:B------:R-:W5:Y:S01]  /*0370*/  LDG.E R26, desc[UR12][R4.64+0x1c] ;  /* 0x00001c0c041a7981 */ /* 0x000f62000c1e1900 */
[----:B--2---:R-:W-:-:S03]  /*0380*/  FFMA R16, R15, R16, R14 ;  /* 0x000000100f107223 */ /* 0x004fc6000000000e */
[----:B------:R-:W2:Y:S01]  /*0390*/  LDG.E R15, desc[UR12][R4.64+-0x4] ;  /* 0xfffffc0c040f7981 */ /* 0x000ea2000c1e1900 */
[----:B---3--:R-:W-:-:S03]  /*03a0*/  FFMA R24, R17, R24, R16 ;  /* 0x0000001811187223 */ /* 0x008fc60000000010 */
[----:B------:R-:W2:Y:S01]  /*03b0*/  LDG.E R14, desc[UR12][R2.64+-0x4] ;  /* 0xfffffc0c020e7981 */ /* 0x000ea2000c1e1900 */
[----:B----4-:R-:W-:-:S03]  /*03c0*/  FFMA R25, R19, R18, R24 ;  /* 0x0000001213197223 */ /* 0x010fc60000000018 */
[----:B------:R-:W3:Y:S04]  /*03d0*/  LDG.E R16, desc[UR12][R4.64] ;  /* 0x0000000c04107981 */ /* 0x000ee8000c1e1900 */
[----:B------:R-:W3:Y:S01]  /*03e0*/  LDG.E R17, desc[UR12][R2.64] ;  /* 0x0000000c02117981 */ /* 0x000ee2000c1e1900 */
[----:B-----5:R-:W-:-:S03]  /*03f0*/  FFMA R25, R20, R21, R25 ;  /* 0x0000001514197223 */ /* 0x020fc60000000019 */
[----:B------:R-:W4:Y:S04]  /*0400*/  LDG.E R18, desc[UR12][R4.64+0x4] ;  /* 0x0000040c04127981 */ /* 0x000f28000c1e1900 */
[----:B------:R-:W4:Y:S01]  /*0410*/  LDG.E R19, desc[UR12][R2.64+0x4] ;  /* 0x0000040c02137981 */ /* 0x000f22000c1e1900 */
[----:B------:R-:W-:-:S03]  /*0420*/  FFMA R25, R22, R23, R25 ;  /* 0x0000001716197223 */ /* 0x000fc60000000019 */
[----:B------:R-:W5:Y:S04]  /*0430*/  LDG.E R20, desc[UR12][R4.64+0x8] ;  /* 0x0000080c04147981 */ /* 0x000f68000c1e1900 */
[----:B------:R-:W5:Y:S01]  /*0440*/  LDG.E R21, desc[UR12][R2.64+0x8] ;  /* 0x0000080c02157981 */ /* 0x000f62000c1e1900 */
[----:B------:R-:W-:-:S03]  /*0450*/  FFMA R25, R10, R11, R25 ;  /* 0x0000000b0a197223 */ /* 0x000fc60000000019 */
[----:B------:R-:W5:Y:S04]  /*0460*/  LDG.E R22, desc[UR12][R4.64+0xc] ;  /* 0x00000c0c04167981 */ /* 0x000f68000c1e1900 */
[----:B------:R-:W5:Y:S04]  /*0470*/  LDG.E R23, desc[UR12][R2.64+0xc] ;  /* 0x00000c0c02177981 */ /* 0x000f68000c1e1900 */
[----:B------:R-:W5:Y:S01]  /*0480*/  LDG.E R10, desc[UR12][R4.64+0x10] ;  /* 0x0000100c040a7981 */ /* 0x000f62000c1e1900 */
[----:B------:R-:W-:-:S03]  /*0490*/  FFMA R28, R12, R13, R25 ;  /* 0x0000000d0c1c7223 */ /* 0x000fc60000000019 */
[----:B------:R-:W5:Y:S04]  /*04a0*/  LDG.E R11, desc[UR12][R2.64+0x10] ;  /* 0x0000100c020b7981 */ /* 0x000f68000c1e1900 */
[----:B------:R-:W5:Y:S04]  /*04b0*/  LDG.E R24, desc[UR12][R4.64+0x14] ;  /* 0x0000140c04187981 */ /* 0x000f68000c1e1900 */
[----:B------:R-:W5:Y:S04]  /*04c0*/  LDG.E R25, desc[UR12][R2.64+0x14] ;  /* 0x0000140c02197981 */ /* 0x000f68000c1e1900 */
[----:B------:R0:W5:Y:S04]  /*04d0*/  LDG.E R13, desc[UR12][R4.64+0x18] ;  /* 0x0000180c040d7981 */ /* 0x000168000c1e1900 */
[----:B------:R-:W5:Y:S01]  /*04e0*/  LDG.E R12, desc[UR12][R2.64+0x18] ;  /* 0x0000180c020c7981 */ /* 0x000f62000c1e1900 */
[----:B------:R-:W-:-:S04]  /*04f0*/  UIADD3 UR8, UPT, UPT, UR8, 0x10, URZ ;  /* 0x0000001008087890 */ /* 0x000fc8000fffe0ff */
[----:B------:R-:W-:Y:S01]  /*0500*/  UISETP.NE.AND UP1, UPT, UR8, URZ, UPT ;  /* 0x000000ff0800728c */ /* 0x000fe2000bf25270 */
[----:B0-----:R-:W-:Y:S02]  /*0510*/  IADD3 R4, P0, PT, R4, 0x40, RZ ;  /* 0x0000004004047810 */ /* 0x001fe40007f1e0ff */
[----:B------:R-:W-:Y:S02]  /*0520*/  IADD3 R0, PT, PT, R0, 0x10, RZ ;  /* 0x0000001000007810 */ /* 0x000fe40007ffe0ff */
[----:B------:R-:W-:Y:S01]  /*0530*/  IADD3.X R5, PT, PT, RZ, R5, RZ, P0, !PT ;  /* 0x00000005ff057210 */ /* 0x000fe200007fe4ff */
[----:B--2---:R-:W-:-:S04]  /*0540*/  FFMA R15, R15, R14, R28 ;  /* 0x0000000e0f0f7223 */ /* 0x004fc8000000001c */
[----:B---3--:R-:W-:-:S04]  /*0550*/  FFMA R15, R16, R17, R15 ;  /* 0x00000011100f7223 */ /* 0x008fc8000000000f */
[----:B----4-:R-:W-:-:S04]  /*0560*/  FFMA R15, R18, R19, R15 ;  /* 0x00000013120f7223 */ /* 0x010fc8000000000f */
[----:B-----5:R-:W-:-:S04]  /*0570*/  FFMA R15, R20, R21, R15 ;  /* 0x00000015140f7223 */ /* 0x020fc8000000000f */
[----:B------:R-:W-:-:S04]  /*0580*/  FFMA R15, R22, R23, R15 ;  /* 0x00000017160f7223 */ /* 0x000fc8000000000f */
[----:B------:R-:W-:-:S04]  /*0590*/  FFMA R11, R10, R11, R15 ;  /* 0x0000000b0a0b7223 */ /* 0x000fc8000000000f */
[----:B------:R-:W-:-:S04]  /*05a0*/  FFMA R24, R24, R25, R11 ;  /* 0x0000001918187223 */ /* 0x000fc8000000000b */
[----:B------:R-:W-:-:S04]  /*05b0*/  FFMA R13, R13, R12, R24 ;  /* 0x0000000c0d0d7223 */ /* 0x000fc80000000018 */
[----:B------:R-:W-:Y:S01]  /*05c0*/  FFMA R14, R26, R27, R13 ;  /* 0x0000001b1a0e7223 */ /* 0x000fe2000000000d */
[----:B------:R-:W-:Y:S06]  /*05d0*/  BRA.U UP1, `(.L_x_22) ;  /* 0xfffffffd011c7547 */ /* 0x000fec000b83ffff */
.L_x_21:
[----:B------:R-:W-:Y:S05]  /*05e0*/  BRA.U !UP0, `(.L_x_20) ;  /* 0x0000000508687547 */ /* 0x000fea000b800000 */
[----:B------:R-:W-:Y:S02]  /*05f0*/  UISETP.GE.U32.AND UP0, UPT, UR10, 0x8, UPT ;  /* 0x000000080a00788c */ /* 0x000fe4000bf06070 */
[----:B------:R-:W-:-:S04]  /*0600*/  ULOP3.LUT UR6, UR7, 0x7, URZ, 0xc0, !UPT ;  /* 0x0000000707067892 */ /* 0x000fc8000f8ec0ff */
[----:B------:R-:W-:-:S03]  /*0610*/  UISETP.NE.AND UP1, UPT, UR6, URZ, UPT ;  /* 0x000000ff0600728c */ /* 0x000fc6000bf25270 */
[----:B------:R-:W-:Y:S08]  /*0620*/  BRA.U !UP0, `(.L_x_23) ;  /* 0x0000000108907547 */ /* 0x000ff0000b800000 */
[----:B------:R-:W0:Y:S01]  /*0630*/  LDC.64 R10, c[0x0][0x380] ;  /* 0x0000e000ff0a7b82 */ /* 0x000e220000000a00 */
[----:B------:R-:W1:Y:S01]  /*0640*/  LDCU.64 UR8, c[0x0][0x380] ;  /* 0x00007000ff0877ac */ /* 0x000e620008000a00 */
[C---:B------:R-:W-:Y:S01]  /*0650*/  VIADD R3, R8.reuse, UR4 ;  /* 0x0000000408037c36 */ /* 0x040fe20008000000 */
[----:B------:R-:W-:Y:S02]  /*0660*/  IADD3 R0, P0, PT, R8, UR4, RZ ;  /* 0x0000000408007c10 */ /* 0x000fe4000ff1e0ff */
[----:B------:R-:W-:-:S03]  /*0670*/  IADD3 R13, PT, PT, R9, UR4, RZ ;  /* 0x00000004090d7c10 */ /* 0x000fc6000fffe0ff */
[----:B------:R-:W2:Y:S01]  /*0680*/  LDC.64 R4, c[0x0][0x388] ;  /* 0x0000e200ff047b82 */ /* 0x000ea20000000a00 */
[----:B0-----:R-:W-:Y:S01]  /*0690*/  IMAD.WIDE.U32 R10, R3, 0x4, R10 ;  /* 0x00000004030a7825 */ /* 0x001fe200078e000a */
[----:B------:R-:W-:Y:S02]  /*06a0*/  IADD3.X R3, PT, PT, RZ, RZ, RZ, P0, !PT ;  /* 0x000000ffff037210 */ /* 0x000fe400007fe4ff */
[C---:B-1----:R-:W-:Y:S02]  /*06b0*/  LEA R2, P0, R0.reuse, UR8, 0x2 ;  /* 0x0000000800027c11 */ /* 0x042fe4000f8010ff */
[----:B------:R-:W3:Y:S02]  /*06c0*/  LDG.E R15, desc[UR12][R10.64] ;  /* 0x0000000c0a0f7981 */ /* 0x000ee4000c1e1900 */
[----:B------:R-:W-:Y:S01]  /*06d0*/  LEA.HI.X R3, R0, UR9, R3, 0x2, P0 ;  /* 0x0000000900037c11 */ /* 0x000fe200080f1403 */
[----:B--2---:R-:W-:-:S04]  /*06e0*/  IMAD.WIDE R4, R13, 0x4, R4 ;  /* 0x000000040d047825 */ /* 0x004fc800078e0204 */
[----:B------:R-:W2:Y:S04]  /*06f0*/  LDG.E R18, desc[UR12][R2.64+0x4] ;  /* 0x0000040c02127981 */ /* 0x000ea8000c1e1900 */
[----:B------:R-:W3:Y:S04]  /*0700*/  LDG.E R16, desc[UR12][R4.64] ;  /* 0x0000000c04107981 */ /* 0x000ee8000c1e1900 */
[----:B------:R-:W2:Y:S04]  /*0710*/  LDG.E R17, desc[UR12][R4.64+0x4] ;  /* 0x0000040c04117981 */ /* 0x000ea8000c1e1900 */
[----:B------:R-:W4:Y:S04]  /*0720*/  LDG.E R19, desc[UR12][R4.64+0x8] ;  /* 0x0000080c04137981 */ /* 0x000f28000c1e1900 */
        /* <DEDUP_REMOVED lines=11> */
[----:B------:R-:W-:Y:S01]  /*07e0*/  UIADD3 UR4, UPT, UPT, UR4, 0x8, URZ ;  /* 0x0000000804047890 */ /* 0x000fe2000fffe0ff */
[----:B---3--:R-:W-:-:S04]  /*07f0*/  FFMA R15, R15, R16, R14 ;  /* 0x000000100f0f7223 */ /* 0x008fc8000000000e */
[----:B--2---:R-:W-:-:S04]  /*0800*/  FFMA R15, R18, R17, R15 ;  /* 0x00000011120f7223 */ /* 0x004fc8000000000f */
[----:B----4-:R-:W-:-:S04]  /*0810*/  FFMA R15, R20, R19, R15 ;  /* 0x00000013140f7223 */ /* 0x010fc8000000000f */
[----:B-----5:R-:W-:-:S04]  /*0820*/  FFMA R15, R22, R21, R15 ;  /* 0x00000015160f7223 */ /* 0x020fc8000000000f */
[----:B------:R-:W-:-:S04]  /*0830*/  FFMA R15, R24, R23, R15 ;  /* 0x00000017180f7223 */ /* 0x000fc8000000000f */
[----:B------:R-:W-:-:S04]  /*0840*/  FFMA R13, R12, R13, R15 ;  /* 0x0000000d0c0d7223 */ /* 0x000fc8000000000f */
[----:B------:R-:W-:-:S04]  /*0850*/  FFMA R11, R0, R11, R13 ;  /* 0x0000000b000b7223 */ /* 0x000fc8000000000d */
[----:B------:R-:W-:-:S07]  /*0860*/  FFMA R14, R10, R25, R11 ;  /* 0x000000190a0e7223 */ /* 0x000fce000000000b */
.L_x_23:
[----:B------:R-:W-:Y:S05]  /*0870*/  BRA.U !UP1, `(.L_x_20) ;  /* 0x0000000109c47547 */ /* 0x000fea000b800000 */
[----:B------:R-:W-:Y:S02]  /*0880*/  UISETP.GE.U32.AND UP0, UPT, UR6, 0x4, UPT ;  /* 0x000000040600788c */ /* 0x000fe4000bf06070 */
[----:B------:R-:W-:-:S04]  /*0890*/  ULOP3.LUT UR5, UR7, 0x3, URZ, 0xc0, !UPT ;  /* 0x0000000307057892 */ /* 0x000fc8000f8ec0ff */
[----:B------:R-:W-:-:S03]  /*08a0*/  UISETP.NE.AND UP1, UPT, UR5, URZ, UPT ;  /* 0x000000ff0500728c */ /* 0x000fc6000bf25270 */
[----:B------:R-:W-:Y:S08]  /*08b0*/  BRA.U !UP0, `(.L_x_24) ;  /* 0x0000000108607547 */ /* 0x000ff0000b800000 */
[----:B------:R-:W0:Y:S01]  /*08c0*/  LDC.64 R2, c[0x0][0x380] ;  /* 0x0000e000ff027b82 */ /* 0x000e220000000a00 */
[----:B------:R-:W1:Y:S01]  /*08d0*/  LDCU.64 UR6, c[0x0][0x380] ;  /* 0x00007000ff0677ac */ /* 0x000e620008000a00 */
[C---:B------:R-:W-:Y:S02]  /*08e0*/  IADD3 R11, PT, PT, R8.reuse, UR4, RZ ;  /* 0x00000004080b7c10 */ /* 0x040fe4000fffe0ff */
[----:B------:R-:W-:Y:S02]  /*08f0*/  IADD3 R0, P0, PT, R8, UR4, RZ ;  /* 0x0000000408007c10 */ /* 0x000fe4000ff1e0ff */
[----:B------:R-:W-:Y:S02]  /*0900*/  IADD3 R13, PT, PT, R9, UR4, RZ ;  /* 0x00000004090d7c10 */ /* 0x000fe4000fffe0ff */
[----:B------:R-:W2:Y:S01]  /*0910*/  LDC.64 R4, c[0x0][0x388] ;  /* 0x0000e200ff047b82 */ /* 0x000ea20000000a00 */
[----:B0-----:R-:W-:-:S04]  /*0920*/  IMAD.WIDE.U32 R10, R11, 0x4, R2 ;  /* 0x000000040b0a7825 */ /* 0x001fc800078e0002 */
[----:B------:R-:W-:Y:S01]  /*0930*/  IMAD.X R3, RZ, RZ, RZ, P0 ;  /* 0x000000ffff037224 */ /* 0x000fe200000e06ff */
[C---:B-1----:R-:W-:Y:S01]  /*0940*/  LEA R2, P0, R0.reuse, UR6, 0x2 ;  /* 0x0000000600027c11 */ /* 0x042fe2000f8010ff */
[----:B------:R-:W3:Y:S01]  /*0950*/  LDG.E R11, desc[UR12][R10.64] ;  /* 0x0000000c0a0b7981 */ /* 0x000ee2000c1e1900 */
[----:B--2---:R-:W-:Y:S02]  /*0960*/  IMAD.WIDE R4, R13, 0x4, R4 ;  /* 0x000000040d047825 */ /* 0x004fe400078e0204 */
[----:B------:R-:W-:-:S03]  /*0970*/  LEA.HI.X R3, R0, UR7, R3, 0x2, P0 ;  /* 0x0000000700037c11 */ /* 0x000fc600080f1403 */
[----:B------:R-:W3:Y:S04]  /*0980*/  LDG.E R0, desc[UR12][R4.64] ;  /* 0x0000000c04007981 */ /* 0x000ee8000c1e1900 */
[----:B------:R-:W2:Y:S04]  /*0990*/  LDG.E R12, desc[UR12][R4.64+0x4] ;  /* 0x0000040c040c7981 */ /* 0x000ea8000c1e1900 */
[----:B------:R-:W2:Y:S04]  /*09a0*/  LDG.E R13, desc[UR12][R2.64+0x4] ;  /* 0x0000040c020d7981 */ /* 0x000ea8000c1e1900 */
[----:B------:R-:W4:Y:S04]  /*09b0*/  LDG.E R16, desc[UR12][R4.64+0x8] ;  /* 0x0000080c04107981 */ /* 0x000f28000c1e1900 */
[----:B------:R-:W4:Y:S04]  /*09c0*/  LDG.E R15, desc[UR12][R2.64+0x8] ;  /* 0x0000080c020f7981 */ /* 0x000f28000c1e1900 */
[----:B------:R-:W5:Y:S04]  /*09d0*/  LDG.E R17, desc[UR12][R2.64+0xc] ;  /* 0x00000c0c02117981 */ /* 0x000f68000c1e1900 */
[----:B------:R-:W5:Y:S01]  /*09e0*/  LDG.E R18, desc[UR12][R4.64+0xc] ;  /* 0x00000c0c04127981 */ /* 0x000f62000c1e1900 */
[----:B------:R-:W-:Y:S01]  /*09f0*/  UIADD3 UR4, UPT, UPT, UR4, 0x4, URZ ;  /* 0x0000000404047890 */ /* 0x000fe2000fffe0ff */
[----:B---3--:R-:W-:-:S04]  /*0a00*/  FFMA R0, R11, R0, R14 ;  /* 0x000000000b007223 */ /* 0x008fc8000000000e */
[----:B--2---:R-:W-:-:S04]  /*0a10*/  FFMA R0, R13, R12, R0 ;  /* 0x0000000c0d007223 */ /* 0x004fc80000000000 */
[----:B----4-:R-:W-:-:S04]  /*0a20*/  FFMA R0, R15, R16, R0 ;  /* 0x000000100f007223 */ /* 0x010fc80000000000 */
[----:B-----5:R-:W-:-:S07]  /*0a30*/  FFMA R14, R17, R18, R0 ;  /* 0x00000012110e7223 */ /* 0x020fce0000000000 */
.L_x_24:
[----:B------:R-:W-:Y:S05]  /*0a40*/  BRA.U !UP1, `(.L_x_20) ;  /* 0x0000000109507547 */ /* 0x000fea000b800000 */
[----:B------:R-:W0:Y:S01]  /*0a50*/  LDC.64 R4, c[0x0][0x380] ;  /* 0x0000e000ff047b82 */ /* 0x000e220000000a00 */
[----:B------:R-:W-:Y:S01]  /*0a60*/  IADD3 R11, PT, PT, R8, UR4, RZ ;  /* 0x00000004080b7c10 */ /* 0x000fe2000fffe0ff */
[----:B------:R-:W-:-:S06]  /*0a70*/  UIADD3 UR5, UPT, UPT, -UR5, URZ, URZ ;  /* 0x000000ff05057290 */ /* 0x000fcc000fffe1ff */
[----:B------:R-:W1:Y:S01]  /*0a80*/  LDC.64 R2, c[0x0][0x388] ;  /* 0x0000e200ff027b82 */ /* 0x000e620000000a00 */
[----:B0-----:R-:W-:Y:S01]  /*0a90*/  IMAD.WIDE.U32 R4, R11, 0x4, R4 ;  /* 0x000000040b047825 */ /* 0x001fe200078e0004 */
[----:B------:R-:W-:Y:S02]  /*0aa0*/  IADD3 R11, PT, PT, R9, UR4, RZ ;  /* 0x00000004090b7c10 */ /* 0x000fe4000fffe0ff */
[----:B------:R-:W-:Y:S02]  /*0ab0*/  MOV R0, R4 ;  /* 0x0000000400007202 */ /* 0x000fe40000000f00 */
[----:B------:R-:W-:-:S07]  /*0ac0*/  MOV R13, R5 ;  /* 0x00000005000d7202 */ /* 0x000fce0000000f00 */
.L_x_25:
[----:B-1----:R-:W-:Y:S01]  /*0ad0*/  IMAD.WIDE R4, R11, 0x4, R2 ;  /* 0x000000040b047825 */ /* 0x002fe200078e0202 */
[----:B------:R-:W-:-:S03]  /*0ae0*/  MOV R9, R13 ;  /* 0x0000000d00097202 */ /* 0x000fc60000000f00 */
[----:B------:R-:W-:Y:S02]  /*0af0*/  IMAD.MOV.U32 R8, RZ, RZ, R0 ;  /* 0x000000ffff087224 */ /* 0x000fe400078e0000 */
[----:B------:R-:W2:Y:S04]  /*0b00*/  LDG.E R4, desc[UR12][R4.64] ;  /* 0x0000000c04047981 */ /* 0x000ea8000c1e1900 */
[----:B------:R-:W2:Y:S01]  /*0b10*/  LDG.E R9, desc[UR12][R8.64] ;  /* 0x0000000c08097981 */ /* 0x000ea2000c1e1900 */
[----:B------:R-:W-:Y:S01]  /*0b20*/  UIADD3 UR5, UPT, UPT, UR5, 0x1, URZ ;  /* 0x0000000105057890 */ /* 0x000fe2000fffe0ff */
[----:B------:R-:W-:Y:S02]  /*0b30*/  IADD3 R0, P0, PT, R0, 0x4, RZ ;  /* 0x0000000400007810 */ /* 0x000fe40007f1e0ff */
[----:B------:R-:W-:Y:S01]  /*0b40*/  IADD3 R11, PT, PT, R11, 0x1, RZ ;  /* 0x000000010b0b7810 */ /* 0x000fe20007ffe0ff */
[----:B------:R-:W-:Y:S01]  /*0b50*/  UISETP.NE.AND UP0, UPT, UR5, URZ, UPT ;  /* 0x000000ff0500728c */ /* 0x000fe2000bf05270 */
[----:B------:R-:W-:Y:S01]  /*0b60*/  IADD3.X R13, PT, PT, RZ, R13, RZ, P0, !PT ;  /* 0x0000000dff0d7210 */ /* 0x000fe200007fe4ff */
[----:B--2---:R-:W-:-:S07]  /*0b70*/  FFMA R14, R9, R4, R14 ;  /* 0x00000004090e7223 */ /* 0x004fce000000000e */
[----:B------:R-:W-:Y:S05]  /*0b80*/  BRA.U UP0, `(.L_x_25) ;  /* 0xfffffffd00d07547 */ /* 0x000fea000b83ffff */
.L_x_20:
[----:B------:R-:W-:Y:S01]  /*0b90*/  MOV R3, 0x3bbb989d ;  /* 0x3bbb989d00037802 */ /* 0x000fe20000000f00 */
[----:B------:R-:W-:Y:S01]  /*0ba0*/  IMAD.MOV.U32 R5, RZ, RZ, 0x437c0000 ;  /* 0x437c0000ff057424 */ /* 0x000fe200078e00ff */
[----:B------:R-:W-:Y:S03]  /*0bb0*/  BSSY.RECONVERGENT B0, `(.L_x_26) ;  /* 0x0000015000007945 */ /* 0x000fe60003800200 */
[----:B------:R-:W-:-:S04]  /*0bc0*/  FFMA.SAT R0, R14, -R3, 0.5 ;  /* 0x3f0000000e007423 */ /* 0x000fc80000002803 */
[----:B------:R-:W-:-:S04]  /*0bd0*/  FFMA.RM R0, R0, R5, 12582913 ;  /* 0x4b40000100007423 */ /* 0x000fc80000004005 */
[C---:B------:R-:W-:Y:S01]  /*0be0*/  FADD R3, R0.reuse, -12583039 ;  /* 0xcb40007f00037421 */ /* 0x040fe20000000000 */
[----:B------:R-:W-:-:S03]  /*0bf0*/  SHF.L.U32 R0, R0, 0x17, RZ ;  /* 0x0000001700007819 */ /* 0x000fc600000006ff */
[----:B------:R-:W-:-:S04]  /*0c00*/  FFMA R3, R14, -1.4426950216293334961, -R3 ;  /* 0xbfb8aa3b0e037823 */ /* 0x000fc80000000803 */
[----:B------:R-:W-:-:S06]  /*0c10*/  FFMA R3, R14, -1.925963033500011079e-08, R3 ;  /* 0xb2a570600e037823 */ /* 0x000fcc0000000003 */
[----:B------:R-:W0:Y:S02]  /*0c20*/  MUFU.EX2 R3, R3 ;  /* 0x0000000300037308 */ /* 0x000e240000000800 */
[----:B0-----:R-:W-:-:S05]  /*0c30*/  FFMA R2, R0, R3, 1 ;  /* 0x3f80000000027423 */ /* 0x001fca0000000003 */
[----:B------:R-:W-:-:S04]  /*0c40*/  IADD3 R0, PT, PT, R2, 0x1800000, RZ ;  /* 0x0180000002007810 */ /* 0x000fc80007ffe0ff */
[----:B------:R-:W-:-:S04]  /*0c50*/  LOP3.LUT R0, R0, 0x7f800000, RZ, 0xc0, !PT ;  /* 0x7f80000000007812 */ /* 0x000fc800078ec0ff */
[----:B------:R-:W-:-:S13]  /*0c60*/  ISETP.GT.U32.AND P0, PT, R0, 0x1ffffff, PT ;  /* 0x01ffffff0000780c */ /* 0x000fda0003f04070 */
[----:B------:R-:W-:Y:S05]  /*0c70*/  @P0 BRA `(.L_x_27) ;  /* 0x0000000000100947 */ /* 0x000fea0003800000 */
[----:B------:R-:W-:-:S07]  /*0c80*/  MOV R4, 0xca0 ;  /* 0x00000ca000047802 */ /* 0x000fce0000000f00 */
[----:B------:R-:W-:Y:S05]  /*0c90*/  CALL.REL.NOINC `($__internal_1_$__cuda_sm20_rcp_rn_f32_slowpath) ;  /* 0x0000000000347944 */ /* 0x000fea0003c00000 */
[----:B------:R-:W-:Y:S01]  /*0ca0*/  MOV R5, R3 ;  /* 0x0000000300057202 */ /* 0x000fe20000000f00 */
[----:B------:R-:W-:Y:S06]  /*0cb0*/  BRA `(.L_x_28) ;  /* 0x0000000000107947 */ /* 0x000fec0003800000 */
.L_x_27:
[----:B------:R-:W0:Y:S02]  /*0cc0*/  MUFU.RCP R5, R2 ;  /* 0x0000000200057308 */ /* 0x000e240000001000 */
[----:B0-----:R-:W-:-:S04]  /*0cd0*/  FFMA R0, R2, R5, -1 ;  /* 0xbf80000002007423 */ /* 0x001fc80000000005 */
[----:B------:R-:W-:-:S04]  /*0ce0*/  FADD.FTZ R0, -R0, -RZ ;  /* 0x800000ff00007221 */ /* 0x000fc80000010100 */
[----:B------:R-:W-:-:S07]  /*0cf0*/  FFMA R5, R5, R0, R5 ;  /* 0x0000000005057223 */ /* 0x000fce0000000005 */
.L_x_28:
[----:B------:R-:W-:Y:S05]  /*0d00*/  BSYNC.RECONVERGENT B0 ;  /* 0x0000000000007941 */ /* 0x000fea0003800200 */
.L_x_26:
[----:B------:R-:W0:Y:S01]  /*0d10*/  LDC.64 R2, c[0x0][0x390] ;  /* 0x0000e400ff027b82 */ /* 0x000e220000000a00 */
[----:B------:R-:W1:Y:S02]  /*0d20*/  LDCU UR4, c[0x0][0x39c] ;  /* 0x00007380ff0477ac */ /* 0x000e640008000800 */
[----:B-1----:R-:W-:-:S04]  /*0d30*/  IMAD R7, R7, UR4, R6 ;  /* 0x0000000407077c24 */ /* 0x002fc8000f8e0206 */
[----:B0-----:R-:W-:-:S05]  /*0d40*/  IMAD.WIDE R2, R7, 0x4, R2 ;  /* 0x0000000407027825 */ /* 0x001fca00078e0202 */
[----:B------:R-:W-:Y:S01]  /*0d50*/  STG.E desc[UR12][R2.64], R5 ;  /* 0x0000000502007986 */ /* 0x000fe2000c10190c */
[----:B------:R-:W-:Y:S05]  /*0d60*/  EXIT ;  /* 0x000000000000794d */ /* 0x000fea0003800000 */
        .weak           $__internal_1_$__cuda_sm20_rcp_rn_f32_slowpath
        .type           $__internal_1_$__cuda_sm20_rcp_rn_f32_slowpath,@function
        .size           $__internal_1_$__cuda_sm20_rcp_rn_f32_slowpath,(.L_x_35 - $__internal_1_$__cuda_sm20_rcp_rn_f32_slowpath)
$__internal_1_$__cuda_sm20_rcp_rn_f32_slowpath:
[----:B------:R-:W-:Y:S01]  /*0d70*/  SHF.L.U32 R0, R2, 0x1, RZ ;  /* 0x0000000102007819 */ /* 0x000fe200000006ff */
[----:B------:R-:W-:Y:S03]  /*0d80*/  BSSY.RECONVERGENT B1, `(.L_x_29) ;  /* 0x0000031000017945 */ /* 0x000fe60003800200 */
[----:B------:R-:W-:Y:S01]  /*0d90*/  SHF.R.U32.HI R9, RZ, 0x18, R0 ;  /* 0x00000018ff097819 */ /* 0x000fe20000011600 */
[----:B------:R-:W-:-:S03]  /*0da0*/  IMAD.MOV.U32 R0, RZ, RZ, R2 ;  /* 0x000000ffff007224 */ /* 0x000fc600078e0002 */
[----:B------:R-:W-:-:S13]  /*0db0*/  ISETP.NE.U32.AND P0, PT, R9, RZ, PT ;  /* 0x000000ff0900720c */ /* 0x000fda0003f05070 */
[----:B------:R-:W-:Y:S05]  /*0dc0*/  @P0 BRA `(.L_x_30) ;  /* 0x0000000000280947 */ /* 0x000fea0003800000 */
[----:B------:R-:W-:-:S04]  /*0dd0*/  SHF.L.U32 R2, R0, 0x1, RZ ;  /* 0x0000000100027819 */ /* 0x000fc800000006ff */
[----:B------:R-:W-:-:S13]  /*0de0*/  ISETP.NE.AND P0, PT, R2, RZ, PT ;  /* 0x000000ff0200720c */ /* 0x000fda0003f05270 */
[----:B------:R-:W-:Y:S01]  /*0df0*/  @P0 FFMA R5, R0, 1.84467440737095516160e+19, RZ ;  /* 0x5f80000000050823 */ /* 0x000fe200000000ff */
[----:B------:R-:W-:Y:S08]  /*0e00*/  @!P0 MUFU.RCP R3, R0 ;  /* 0x0000000000038308 */ /* 0x000ff00000001000 */
[----:B------:R-:W0:Y:S02]  /*0e10*/  @P0 MUFU.RCP R2, R5 ;  /* 0x0000000500020308 */ /* 0x000e240000001000 */
[----:B0-----:R-:W-:-:S04]  /*0e20*/  @P0 FFMA R8, R5, R2, -1 ;  /* 0xbf80000005080423 */ /* 0x001fc80000000002 */
[----:B------:R-:W-:-:S04]  /*0e30*/  @P0 FADD.FTZ R9, -R8, -RZ ;  /* 0x800000ff08090221 */ /* 0x000fc80000010100 */
[----:B------:R-:W-:-:S04]  /*0e40*/  @P0 FFMA R2, R2, R9, R2 ;  /* 0x0000000902020223 */ /* 0x000fc80000000002 */
[----:B------:R-:W-:Y:S01]  /*0e50*/  @P0 FFMA R3, R2, 1.84467440737095516160e+19, RZ ;  /* 0x5f80000002030823 */ /* 0x000fe200000000ff */
[----:B------:R-:W-:Y:S06]  /*0e60*/  BRA `(.L_x_31) ;  /* 0x0000000000887947 */ /* 0x000fec0003800000 */
.L_x_30:
[----:B------:R-:W-:-:S04]  /*0e70*/  IADD3 R11, PT, PT, R9, -0xfd, RZ ;  /* 0xffffff03090b7810 */ /* 0x000fc80007ffe0ff */
[----:B------:R-:W-:-:S13]  /*0e80*/  ISETP.GT.U32.AND P0, PT, R11, 0x1, PT ;  /* 0x000000010b00780c */ /* 0x000fda0003f04070 */
[----:B------:R-:W-:Y:S05]  /*0e90*/  @P0 BRA `(.L_x_32) ;  /* 0x0000000000780947 */ /* 0x000fea0003800000 */
[----:B------:R-:W-:Y:S01]  /*0ea0*/  LOP3.LUT R2, R0, 0x7fffff, RZ, 0xc0, !PT ;  /* 0x007fffff00027812 */ /* 0x000fe200078ec0ff */
[----:B------:R-:W-:-:S03]  /*0eb0*/  HFMA2 R10, -RZ, RZ, 0, 1.78813934326171875e-07 ;  /* 0x00000003ff0a7431 */ /* 0x000fc600000001ff */
[----:B------:R-:W-:-:S04]  /*0ec0*/  LOP3.LUT R2, R2, 0x3f800000, RZ, 0xfc, !PT ;  /* 0x3f80000002027812 */ /* 0x000fc800078efcff */
[----:B------:R-:W0:Y:S01]  /*0ed0*/  MUFU.RCP R3, R2 ;  /* 0x0000000200037308 */ /* 0x000e220000001000 */
[----:B------:R-:W-:Y:S01]  /*0ee0*/  SHF.L.U32 R10, R10, R11, RZ ;  /* 0x0000000b0a0a7219 */ /* 0x000fe200000006ff */
[----:B0-----:R-:W-:-:S04]  /*0ef0*/  FFMA R5, R2, R3, -1 ;  /* 0xbf80000002057423 */ /* 0x001fc80000000003 */
[----:B------:R-:W-:-:S04]  /*0f00*/  FADD.FTZ R8, -R5, -RZ ;  /* 0x800000ff05087221 */ /* 0x000fc80000010100 */
[CCC-:B------:R-:W-:Y:S01]  /*0f10*/  FFMA.RM R5, R3.reuse, R8.reuse, R3.reuse ;  /* 0x0000000803057223 */ /* 0x1c0fe20000004003 */
[----:B------:R-:W-:-:S04]  /*0f20*/  FFMA.RP R8, R3, R8, R3 ;  /* 0x0000000803087223 */ /* 0x000fc80000008003 */
[C---:B------:R-:W-:Y:S02]  /*0f30*/  LOP3.LUT R3, R5.reuse, 0x7fffff, RZ, 0xc0, !PT ;  /* 0x007fffff05037812 */ /* 0x040fe400078ec0ff */
[----:B------:R-:W-:Y:S02]  /*0f40*/  FSETP.NEU.FTZ.AND P0, PT, R5, R8, PT ;  /* 0x000000080500720b */ /* 0x000fe40003f1d000 */
[----:B------:R-:W-:Y:S02]  /*0f50*/  LOP3.LUT R3, R3, 0x800000, RZ, 0xfc, !PT ;  /* 0x0080000003037812 */ /* 0x000fe400078efcff */
[----:B------:R-:W-:Y:S02]  /*0f60*/  SEL R5, RZ, 0xffffffff, !P0 ;  /* 0xffffffffff057807 */ /* 0x000fe40004000000 */
[----:B------:R-:W-:Y:S02]  /*0f70*/  LOP3.LUT R10, R10, R3, RZ, 0xc0, !PT ;  /* 0x000000030a0a7212 */ /* 0x000fe400078ec0ff */
[----:B------:R-:W-:-:S02]  /*0f80*/  IADD3 R2, PT, PT, -R5, RZ, RZ ;  /* 0x000000ff05027210 */ /* 0x000fc40007ffe1ff */
[-C--:B------:R-:W-:Y:S02]  /*0f90*/  SHF.R.U32.HI R10, RZ, R11.reuse, R10 ;  /* 0x0000000bff0a7219 */ /* 0x080fe4000001160a */
[----:B------:R-:W-:Y:S02]  /*0fa0*/  LOP3.LUT P1, RZ, R2, R11, R3, 0xf8, !PT ;  /* 0x0000000b02ff7212 */ /* 0x000fe4000782f803 */
[C---:B------:R-:W-:Y:S02]  /*0fb0*/  LOP3.LUT P0, RZ, R10.reuse, 0x1, RZ, 0xc0, !PT ;  /* 0x000000010aff7812 */ /* 0x040fe4000780c0ff */
[----:B------:R-:W-:-:S04]  /*0fc0*/  LOP3.LUT P2, RZ, R10, 0x2, RZ, 0xc0, !PT ;  /* 0x000000020aff7812 */ /* 0x000fc8000784c0ff */
[----:B------:R-:W-:Y:S02]  /*0fd0*/  PLOP3.LUT P0, PT, P0, P1, P2, 0xe0, 0x0 ;  /* 0x000000000000781c */ /* 0x000fe40000703c20 */
[----:B------:R-:W-:Y:S02]  /*0fe0*/  LOP3.LUT P1, RZ, R0, 0x7fffff, RZ, 0xc0, !PT ;  /* 0x007fffff00ff7812 */ /* 0x000fe4000782c0ff */
[----:B------:R-:W-:-:S05]  /*0ff0*/  SEL R2, RZ, 0x1, !P0 ;  /* 0x00000001ff027807 */ /* 0x000fca0004000000 */
[----:B------:R-:W-:-:S05]  /*1000*/  IMAD.MOV R2, RZ, RZ, -R2 ;  /* 0x000000ffff027224 */ /* 0x000fca00078e0a02 */
[----:B------:R-:W-:Y:S02]  /*1010*/  ISETP.GE.AND P0, PT, R2, RZ, PT ;  /* 0x000000ff0200720c */ /* 0x000fe40003f06270 */
[----:B------:R-:W-:-:S04]  /*1020*/  IADD3 R2, PT, PT, R9, -0xfc, RZ ;  /* 0xffffff0409027810 */ /* 0x000fc80007ffe0ff */
[----:B------:R-:W-:-:S07]  /*1030*/  SHF.R.U32.HI R3, RZ, R2, R3 ;  /* 0x00000002ff037219 */ /* 0x000fce0000011603 */
[----:B------:R-:W-:-:S04]  /*1040*/  @!P0 IADD3 R3, PT, PT, R3, 0x1, RZ ;  /* 0x0000000103038810 */ /* 0x000fc80007ffe0ff */
[----:B------:R-:W-:-:S04]  /*1050*/  @!P1 SHF.L.U32 R3, R3, 0x1, RZ ;  /* 0x0000000103039819 */ /* 0x000fc800000006ff */
[----:B------:R-:W-:Y:S01]  /*1060*/  LOP3.LUT R3, R3, 0x80000000, R0, 0xf8, !PT ;  /* 0x8000000003037812 */ /* 0x000fe200078ef800 */
[----:B------:R-:W-:Y:S06]  /*1070*/  BRA `(.L_x_31) ;  /* 0x0000000000047947 */ /* 0x000fec0003800000 */
.L_x_32:
[----:B------:R0:W1:Y:S02]  /*1080*/  MUFU.RCP R3, R0 ;  /* 0x0000000000037308 */ /* 0x0000640000001000 */
.L_x_31:
[----:B------:R-:W-:Y:S05]  /*1090*/  BSYNC.RECONVERGENT B1 ;  /* 0x0000000000017941 */ /* 0x000fea0003800200 */
.L_x_29:
[----:B------:R-:W-:-:S04]  /*10a0*/  MOV R5, 0x0 ;  /* 0x0000000000057802 */ /* 0x000fc80000000f00 */
[----:B01----:R-:W-:Y:S05]  /*10b0*/  RET.REL.NODEC R4 `(_Z21matmul_sigmoid_kernelPKfS0_Pfiii) ;  /* 0xffffffec04d07950 */ /* 0x003fea0003c3ffff */
.L_x_33:
        /* <DEDUP_REMOVED lines=12> */
.L_x_35:


//--------------------- .nv.shared.reserved.0     --------------------------
	.section	.nv.shared.reserved.0,"aw",@nobits
	.weak		__nv_reservedSMEM_offset_0_alias
	.size		__nv_reservedSMEM_offset_0_alias, 0, 64
	.other		__nv_reservedSMEM_offset_0_alias,@"STO_CUDA_RESERVED_SHARED STV_DEFAULT"
__nv_reservedSMEM_offset_0_alias:
	.zero		0
	.zero		64


//--------------------- .nv.constant0._Z11mean_kernelPKfPfiii --------------------------
	.section	.nv.constant0._Z11mean_kernelPKfPfiii,"a",@progbits
	.sectionflags	@""
	.align	4
.nv.constant0._Z11mean_kernelPKfPfiii:
	.zero		924


//--------------------- .nv.constant0._Z21matmul_sigmoid_kernelPKfS0_Pfiii --------------------------
	.section	.nv.constant0._Z21matmul_sigmoid_kernelPKfS0_Pfiii,"a",@progbits
	.sectionflags	@""
	.align	4
.nv.constant0._Z21matmul_sigmoid_kernelPKfS0_Pfiii:
	.zero		932


//--------------------- SYMBOLS --------------------------

	.type		.nv.reservedSmem.offset0,@object
	.size		.nv.reservedSmem.offset0,0x4
